// auto-generated by cutlass_sweep.gemm — config: {"arch": "sm_90", "cluster_m": 2, "cluster_n": 1, "dtype": "e5m2", "stages": 4, "tile_k": 64, "tile_m": 256, "tile_n": 128}
#include "cutlass/cutlass.h"
#include "cutlass/gemm/collective/collective_builder.hpp"
#include "cutlass/gemm/device/gemm_universal_adapter.h"
#include "cutlass/gemm/kernel/gemm_universal.hpp"
#include "cutlass/epilogue/collective/collective_builder.hpp"

using ElemA = cutlass::float_e5m2_t;
using ElemB = cutlass::float_e5m2_t;
using ElemCD = cutlass::float_e5m2_t;
using Acc  = float;
using TileShape    = cute::Shape<cute::_256, cute::_128, cute::_64>;
using ClusterShape = cute::Shape<cute::_2, cute::_1, cute::_1>;

using CollectiveEpilogue = typename cutlass::epilogue::collective::CollectiveBuilder<
    cutlass::arch::Sm90, cutlass::arch::OpClassTensorOp,
    TileShape, ClusterShape,
    cutlass::epilogue::collective::EpilogueTileAuto,
    Acc, Acc,
    ElemCD, cutlass::layout::RowMajor, 128 / cutlass::sizeof_bits<ElemCD>::value,
    ElemCD, cutlass::layout::RowMajor, 128 / cutlass::sizeof_bits<ElemCD>::value,
    cutlass::epilogue::collective::EpilogueScheduleAuto
  >::CollectiveOp;

using CollectiveMainloop = typename cutlass::gemm::collective::CollectiveBuilder<
    cutlass::arch::Sm90, cutlass::arch::OpClassTensorOp,
    ElemA, cutlass::layout::RowMajor, 128 / cutlass::sizeof_bits<ElemA>::value,
    ElemB, cutlass::layout::ColumnMajor, 128 / cutlass::sizeof_bits<ElemB>::value,
    Acc,
    TileShape, ClusterShape,
    cutlass::gemm::collective::StageCount<4>,
    cutlass::gemm::collective::KernelScheduleAuto
  >::CollectiveOp;

using GemmKernel = cutlass::gemm::kernel::GemmUniversal<
    cute::Shape<int,int,int,int>,
    CollectiveMainloop,
    CollectiveEpilogue
>;
using Gemm = cutlass::gemm::device::GemmUniversalAdapter<GemmKernel>;

// Force the device kernel symbol into the cubin without needing a host main.
auto* _anchor = &cutlass::device_kernel<GemmKernel>;


// ===== COMPILED SASS (sm_90a) =====

	.target	sm_90a

	.elftype	@"ET_EXEC"


//--------------------- .note.nv.tkinfo           --------------------------
	.section	.note.nv.tkinfo,"",@"SHT_NOTE"
	.sectionflags	@"SHF_NOTE_NV_TKINFO"
	.tkinfo
        /*0018*/ 	.word	0x00000002
        /*0030*/ 	.string	""
        /*0030*/ 	.string	"ptxas"
        /*0030*/ 	.string	"Cuda compilation tools, release 13.0, V13.0.88"
        /*0030*/ 	.string	"Build cuda_13.0.r13.0/compiler.36424714_0"
        /*0030*/ 	.string	"-arch sm_90a -m 64 "



//--------------------- .note.nv.cuinfo           --------------------------
	.section	.note.nv.cuinfo,"",@"SHT_NOTE"
	.sectionflags	@"SHF_NOTE_NV_CUINFO"
        /*0018*/ 	.short	0x0002
        /*001a*/ 	.short	0x005a
        /*001c*/ 	.short	0x0082
	.zero		2


//--------------------- .nv.info                  --------------------------
	.section	.nv.info,"",@"SHT_CUDA_INFO"
	.align	4


	//----- nvinfo : EIATTR_REGCOUNT
	.align		4
        /*0000*/ 	.byte	0x04, 0x2f
        /*0002*/ 	.short	(.L_12 - .L_11)
	.align		4
.L_11:
        /*0004*/ 	.word	index@(_ZN7cutlass13device_kernelINS_4gemm6kernel13GemmUniversalIN4cute5tupleIJiiiiEEENS1_10collective13CollectiveMmaINS1_37MainloopSm90TmaGmmaWarpSpecializedFP8ILi4ENS5_IJNS4_1CILi2EEENSA_ILi1EEESC_EEENS1_35KernelTmaWarpSpecializedCooperativeEEENS5_IJNSA_ILi256EEENSA_ILi128EEENSA_ILi64EEEEEENS_12float_e5m2_tENS5_IJlSC_lEEESK_SL_NS4_8TiledMMAINS4_8MMA_AtomIJNS4_4SM904GMMA31MMA_64x128x32_F32E5M2E5M2_SS_TNILNSP_7ScaleInE1ELSR_1EEEEEENS4_6LayoutISD_NS5_IJSC_NSA_ILi0EEESV_EEEEENS5_IJNS4_10UnderscoreESY_SY_EEEEENS4_13SM90_TMA_LOADENS4_14ComposedLayoutINS4_7SwizzleILi2ELi4ELi3EEENS4_18smem_ptr_flag_bitsILi8EEENSU_INS5_IJNSA_ILi8EEESI_EEENS5_IJSI_SC_EEEEEEEvNS4_8identityENS4_23SM90_TMA_LOAD_MULTICASTES1B_vS1C_EENS_8epilogue10collective6detail29Sm90TmaWarpSpecializedAdapterINS1G_15DefaultEpilogueISK_SL_SL_NS1F_6thread17LinearCombinationISK_Li1EffLNS1K_9ScaleType4KindE0ELNS_15FloatRoundStyleE2ESK_EENS1_15EpilogueDefaultEEEEEvvEEEEvNT_6ParamsE)
        /*0008*/ 	.word	0x000000a8


	//----- nvinfo : EIATTR_FRAME_SIZE
	.align		4
.L_12:
        /*000c*/ 	.byte	0x04, 0x11
        /*000e*/ 	.short	(.L_14 - .L_13)
	.align		4
.L_13:
        /*0010*/ 	.word	index@(_ZN7cutlass13device_kernelINS_4gemm6kernel13GemmUniversalIN4cute5tupleIJiiiiEEENS1_10collective13CollectiveMmaINS1_37MainloopSm90TmaGmmaWarpSpecializedFP8ILi4ENS5_IJNS4_1CILi2EEENSA_ILi1EEESC_EEENS1_35KernelTmaWarpSpecializedCooperativeEEENS5_IJNSA_ILi256EEENSA_ILi128EEENSA_ILi64EEEEEENS_12float_e5m2_tENS5_IJlSC_lEEESK_SL_NS4_8TiledMMAINS4_8MMA_AtomIJNS4_4SM904GMMA31MMA_64x128x32_F32E5M2E5M2_SS_TNILNSP_7ScaleInE1ELSR_1EEEEEENS4_6LayoutISD_NS5_IJSC_NSA_ILi0EEESV_EEEEENS5_IJNS4_10UnderscoreESY_SY_EEEEENS4_13SM90_TMA_LOADENS4_14ComposedLayoutINS4_7SwizzleILi2ELi4ELi3EEENS4_18smem_ptr_flag_bitsILi8EEENSU_INS5_IJNSA_ILi8EEESI_EEENS5_IJSI_SC_EEEEEEEvNS4_8identityENS4_23SM90_TMA_LOAD_MULTICASTES1B_vS1C_EENS_8epilogue10collective6detail29Sm90TmaWarpSpecializedAdapterINS1G_15DefaultEpilogueISK_SL_SL_NS1F_6thread17LinearCombinationISK_Li1EffLNS1K_9ScaleType4KindE0ELNS_15FloatRoundStyleE2ESK_EENS1_15EpilogueDefaultEEEEEvvEEEEvNT_6ParamsE)
        /*0014*/ 	.word	0x00000108


	//----- nvinfo : EIATTR_MIN_STACK_SIZE
	.align		4
.L_14:
        /*0018*/ 	.byte	0x04, 0x12
        /*001a*/ 	.short	(.L_16 - .L_15)
	.align		4
.L_15:
        /*001c*/ 	.word	index@(_ZN7cutlass13device_kernelINS_4gemm6kernel13GemmUniversalIN4cute5tupleIJiiiiEEENS1_10collective13CollectiveMmaINS1_37MainloopSm90TmaGmmaWarpSpecializedFP8ILi4ENS5_IJNS4_1CILi2EEENSA_ILi1EEESC_EEENS1_35KernelTmaWarpSpecializedCooperativeEEENS5_IJNSA_ILi256EEENSA_ILi128EEENSA_ILi64EEEEEENS_12float_e5m2_tENS5_IJlSC_lEEESK_SL_NS4_8TiledMMAINS4_8MMA_AtomIJNS4_4SM904GMMA31MMA_64x128x32_F32E5M2E5M2_SS_TNILNSP_7ScaleInE1ELSR_1EEEEEENS4_6LayoutISD_NS5_IJSC_NSA_ILi0EEESV_EEEEENS5_IJNS4_10UnderscoreESY_SY_EEEEENS4_13SM90_TMA_LOADENS4_14ComposedLayoutINS4_7SwizzleILi2ELi4ELi3EEENS4_18smem_ptr_flag_bitsILi8EEENSU_INS5_IJNSA_ILi8EEESI_EEENS5_IJSI_SC_EEEEEEEvNS4_8identityENS4_23SM90_TMA_LOAD_MULTICASTES1B_vS1C_EENS_8epilogue10collective6detail29Sm90TmaWarpSpecializedAdapterINS1G_15DefaultEpilogueISK_SL_SL_NS1F_6thread17LinearCombinationISK_Li1EffLNS1K_9ScaleType4KindE0ELNS_15FloatRoundStyleE2ESK_EENS1_15EpilogueDefaultEEEEEvvEEEEvNT_6ParamsE)
        /*0020*/ 	.word	0x00000108
.L_16:


//--------------------- .nv.compat                --------------------------
	.section	.nv.compat,"",@"SHT_CUDA_COMPAT_INFO"
	.align	4
        /*0000*/ 	.byte	0x02, 0x09, 0x01, 0x00, 0x02, 0x02, 0x04, 0x00, 0x02, 0x05, 0x05, 0x00, 0x03, 0x07, 0x01, 0x01
        /*0010*/ 	.byte	0x02, 0x03, 0x01, 0x00, 0x02, 0x06, 0x01, 0x00, 0x04, 0x0b, 0x08, 0x00, 0x00, 0x00, 0x00, 0x00
        /*0020*/ 	.byte	0x00, 0x00, 0x00, 0x00


//--------------------- .nv.info._ZN7cutlass13device_kernelINS_4gemm6kernel13GemmUniversalIN4cute5tupleIJiiiiEEENS1_10collective13CollectiveMmaINS1_37MainloopSm90TmaGmmaWarpSpecializedFP8ILi4ENS5_IJNS4_1CILi2EEENSA_ILi1EEESC_EEENS1_35KernelTmaWarpSpecializedCooperativeEEENS5_IJNSA_ILi256EEENSA_ILi128EEENSA_ILi64EEEEEENS_12float_e5m2_tENS5_IJlSC_lEEESK_SL_NS4_8TiledMMAINS4_8MMA_AtomIJNS4_4SM904GMMA31MMA_64x128x32_F32E5M2E5M2_SS_TNILNSP_7ScaleInE1ELSR_1EEEEEENS4_6LayoutISD_NS5_IJSC_NSA_ILi0EEESV_EEEEENS5_IJNS4_10UnderscoreESY_SY_EEEEENS4_13SM90_TMA_LOADENS4_14ComposedLayoutINS4_7SwizzleILi2ELi4ELi3EEENS4_18smem_ptr_flag_bitsILi8EEENSU_INS5_IJNSA_ILi8EEESI_EEENS5_IJSI_SC_EEEEEEEvNS4_8identityENS4_23SM90_TMA_LOAD_MULTICASTES1B_vS1C_EENS_8epilogue10collective6detail29Sm90TmaWarpSpecializedAdapterINS1G_15DefaultEpilogueISK_SL_SL_NS1F_6thread17LinearCombinationISK_Li1EffLNS1K_9ScaleType4KindE0ELNS_15FloatRoundStyleE2ESK_EENS1_15EpilogueDefaultEEEEEvvEEEEvNT_6ParamsE --------------------------
	.section	.nv.info._ZN7cutlass13device_kernelINS_4gemm6kernel13GemmUniversalIN4cute5tupleIJiiiiEEENS1_10collective13CollectiveMmaINS1_37MainloopSm90TmaGmmaWarpSpecializedFP8ILi4ENS5_IJNS4_1CILi2EEENSA_ILi1EEESC_EEENS1_35KernelTmaWarpSpecializedCooperativeEEENS5_IJNSA_ILi256EEENSA_ILi128EEENSA_ILi64EEEEEENS_12float_e5m2_tENS5_IJlSC_lEEESK_SL_NS4_8TiledMMAINS4_8MMA_AtomIJNS4_4SM904GMMA31MMA_64x128x32_F32E5M2E5M2_SS_TNILNSP_7ScaleInE1ELSR_1EEEEEENS4_6LayoutISD_NS5_IJSC_NSA_ILi0EEESV_EEEEENS5_IJNS4_10UnderscoreESY_SY_EEEEENS4_13SM90_TMA_LOADENS4_14ComposedLayoutINS4_7SwizzleILi2ELi4ELi3EEENS4_18smem_ptr_flag_bitsILi8EEENSU_INS5_IJNSA_ILi8EEESI_EEENS5_IJSI_SC_EEEEEEEvNS4_8identityENS4_23SM90_TMA_LOAD_MULTICASTES1B_vS1C_EENS_8epilogue10collective6detail29Sm90TmaWarpSpecializedAdapterINS1G_15DefaultEpilogueISK_SL_SL_NS1F_6thread17LinearCombinationISK_Li1EffLNS1K_9ScaleType4KindE0ELNS_15FloatRoundStyleE2ESK_EENS1_15EpilogueDefaultEEEEEvvEEEEvNT_6ParamsE,"",@"SHT_CUDA_INFO"
	.sectionflags	@""
	.align	4


	//----- nvinfo : EIATTR_CUDA_API_VERSION
	.align		4
        /*0000*/ 	.byte	0x04, 0x37
        /*0002*/ 	.short	(.L_18 - .L_17)
.L_17:
        /*0004*/ 	.word	0x00000082


	//----- nvinfo : EIATTR_KPARAM_INFO
	.align		4
.L_18:
        /*0008*/ 	.byte	0x04, 0x17
        /*000a*/ 	.short	(.L_20 - .L_19)
.L_19:
        /*000c*/ 	.word	0x00000000
        /*0010*/ 	.short	0x0000
        /*0012*/ 	.short	0x0070
        /*0014*/ 	.byte	0x00, 0xf0, 0x01, 0x10


	//----- nvinfo : EIATTR_SPARSE_MMA_MASK
	.align		4
.L_20:
        /*0018*/ 	.byte	0x03, 0x50
        /*001a*/ 	.short	0x0000


	//----- nvinfo : EIATTR_MAXREG_COUNT
	.align		4
        /*001c*/ 	.byte	0x03, 0x1b
        /*001e*/ 	.short	0x00a8


	//----- nvinfo : EIATTR_NUM_BARRIERS
	.align		4
        /*0020*/ 	.byte	0x02, 0x4c
        /*0022*/ 	.byte	0x01
	.zero		1


	//----- nvinfo : EIATTR_ANNOTATIONS
	.align		4
        /*0024*/ 	.byte	0x04, 0x55
        /*0026*/ 	.short	(.L_22 - .L_21)


	//   ....[0]....
.L_21:
        /*0028*/ 	.word	0x00000001
        /*002c*/ 	.byte	0x10, 0x07, 0x00, 0x00, 0x01, 0x00, 0x00, 0x00, 0x00, 0x08, 0x00, 0x00, 0x01, 0x00, 0x00, 0x00
        /* <DEDUP_REMOVED lines=199> */
        /*0cac*/ 	.byte	0xe0, 0x05, 0x01, 0x00


	//----- nvinfo : EIATTR_MERCURY_ISA_VERSION
	.align		4
.L_22:
        /*0cb0*/ 	.byte	0x03, 0x5f
        /*0cb2*/ 	.short	0x0101


	//----- nvinfo : EIATTR_INT_WARP_WIDE_INSTR_OFFSETS
	.align		4
        /*0cb4*/ 	.byte	0x04, 0x31
        /*0cb6*/ 	.short	(.L_24 - .L_23)


	//   ....[0]....
.L_23:
        /*0cb8*/ 	.word	0x00000550


	//   ....[1]....
        /*0cbc*/ 	.word	0x00000570


	//   ....[2]....
        /*0cc0*/ 	.word	0x000006e0


	//   ....[3]....
        /*0cc4*/ 	.word	0x00005390


	//----- nvinfo : EIATTR_COOP_GROUP_MASK_REGIDS
	.align		4
.L_24:
        /*0cc8*/ 	.byte	0x04, 0x29
        /*0cca*/ 	.short	(.L_26 - .L_25)


	//   ....[0]....
.L_25:
        /*0ccc*/ 	.word	0xffffffff


	//   ....[1]....
        /*0cd0*/ 	.word	0xffffffff


	//   ....[2]....
        /*0cd4*/ 	.word	0xffffffff


	//   ....[3]....
        /*0cd8*/ 	.word	0xffffffff


	//   ....[4]....
        /*0cdc*/ 	.word	0xffffffff


	//   ....[5]....
        /*0ce0*/ 	.word	0xffffffff


	//----- nvinfo : EIATTR_COOP_GROUP_INSTR_OFFSETS
	.align		4
.L_26:
        /*0ce4*/ 	.byte	0x04, 0x28
        /*0ce6*/ 	.short	(.L_28 - .L_27)


	//   ....[0]....
.L_27:
        /*0ce8*/ 	.word	0x00000070


	//   ....[1]....
        /*0cec*/ 	.word	0x00000080


	//   ....[2]....
        /*0cf0*/ 	.word	0x000001a0


	//   ....[3]....
        /*0cf4*/ 	.word	0x000003c0


	//   ....[4]....
        /*0cf8*/ 	.word	0x00000840


	//   ....[5]....
        /*0cfc*/ 	.word	0x000015c0


	//----- nvinfo : EIATTR_REG_RECONFIG
	.align		4
.L_28:
        /*0d00*/ 	.byte	0x01, 0x54
	.zero		2


	//----- nvinfo : EIATTR_MBARRIER_INSTR_OFFSETS
	.align		4
        /*0d04*/ 	.byte	0x04, 0x39
        /*0d06*/ 	.short	(.L_30 - .L_29)


	//   ....[0]....
.L_29:
        /*0d08*/ 	.word	0x00000320
        /*0d0c*/ 	.word	0x000000ff
        /*0d10*/ 	.word	0x00000000
        /*0d14*/ 	.short	0x0100
        /*0d16*/ 	.byte	0x09
	.zero		1


	//   ....[1]....
        /*0d18*/ 	.word	0x00000330
        /*0d1c*/ 	.word	0x000000ff
        /*0d20*/ 	.word	0x00000020
        /*0d24*/ 	.short	0x0100
        /*0d26*/ 	.byte	0x09
	.zero		1


	//   ....[2]....
        /*0d28*/ 	.word	0x00000340
        /*0d2c*/ 	.word	0x000000ff
        /*0d30*/ 	.word	0x00000008
        /*0d34*/ 	.short	0x0100
        /*0d36*/ 	.byte	0x09
	.zero		1


	//   ....[3]....
        /*0d38*/ 	.word	0x00000350
        /*0d3c*/ 	.word	0x000000ff
        /*0d40*/ 	.word	0x00000028
        /*0d44*/ 	.short	0x0100
        /*0d46*/ 	.byte	0x09
	.zero		1


	//   ....[4]....
        /*0d48*/ 	.word	0x00000360
        /*0d4c*/ 	.word	0x000000ff
        /*0d50*/ 	.word	0x00000010
        /*0d54*/ 	.short	0x0100
        /*0d56*/ 	.byte	0x09
	.zero		1


	//   ....[5]....
        /*0d58*/ 	.word	0x00000370
        /*0d5c*/ 	.word	0x000000ff
        /*0d60*/ 	.word	0x00000030
        /*0d64*/ 	.short	0x0100
        /*0d66*/ 	.byte	0x09
	.zero		1


	//   ....[6]....
        /*0d68*/ 	.word	0x00000380
        /*0d6c*/ 	.word	0x000000ff
        /*0d70*/ 	.word	0x00000018
        /*0d74*/ 	.short	0x0100
        /*0d76*/ 	.byte	0x09
	.zero		1


	//   ....[7]....
        /*0d78*/ 	.word	0x00000390
        /*0d7c*/ 	.word	0x000000ff
        /*0d80*/ 	.word	0x00000038
        /*0d84*/ 	.short	0x0100
        /*0d86*/ 	.byte	0x09
	.zero		1


	//   ....[8]....
        /*0d88*/ 	.word	0x00000770
        /*0d8c*/ 	.word	0x000000ff
        /*0d90*/ 	.word	0x00000050
        /*0d94*/ 	.short	0x0100
        /*0d96*/ 	.byte	0x06
	.zero		1


	//   ....[9]....
        /*0d98*/ 	.word	0x000007e0
        /*0d9c*/ 	.word	0x000000ff
        /*0da0*/ 	.word	0x00000058
        /*0da4*/ 	.short	0x0100
        /*0da6*/ 	.byte	0x06
	.zero		1


	//   ....[10]....
        /*0da8*/ 	.word	0x00001dd0
        /*0dac*/ 	.word	0x000000ff
        /*0db0*/ 	.word	0x00000000
        /*0db4*/ 	.short	0x010a
        /*0db6*/ 	.byte	0x06
	.zero		1


	//   ....[11]....
        /*0db8*/ 	.word	0x00001e10
        /*0dbc*/ 	.word	0x000000ff
        /*0dc0*/ 	.word	0x00000000
        /*0dc4*/ 	.short	0x010a
        /*0dc6*/ 	.byte	0x06
	.zero		1


	//   ....[12]....
        /*0dc8*/ 	.word	0x000030a0
        /*0dcc*/ 	.word	0x000000ff
        /*0dd0*/ 	.word	0x00000000
        /*0dd4*/ 	.short	0x010a
        /*0dd6*/ 	.byte	0x10
	.zero		1


	//   ....[13]....
        /*0dd8*/ 	.word	0x000030e0
        /*0ddc*/ 	.word	0x000000ff
        /*0de0*/ 	.word	0x00000000
        /*0de4*/ 	.short	0x010a
        /*0de6*/ 	.byte	0x10
	.zero		1


	//   ....[14]....
        /*0de8*/ 	.word	0x000041f0
        /*0dec*/ 	.word	0x000000e5
        /*0df0*/ 	.word	0x00000000
        /*0df4*/ 	.short	0x0101
        /*0df6*/ 	.byte	0x3f
	.zero		1


	//   ....[15]....
        /*0df8*/ 	.word	0x00005420
        /*0dfc*/ 	.word	0x00000018
        /*0e00*/ 	.word	0x00000000
        /*0e04*/ 	.short	0x0101
        /*0e06*/ 	.byte	0x3f
	.zero		1


	//   ....[16]....
        /*0e08*/ 	.word	0x0000f7d0
        /*0e0c*/ 	.word	0x00000005
        /*0e10*/ 	.word	0x00000020
        /*0e14*/ 	.short	0x010a
        /*0e16*/ 	.byte	0x3f
	.zero		1


	//   ....[17]....
        /*0e18*/ 	.word	0x0000fc00
        /*0e1c*/ 	.word	0x00000002
        /*0e20*/ 	.word	0x00000058
        /*0e24*/ 	.short	0x0101
        /*0e26*/ 	.byte	0x3f
	.zero		1


	//   ....[18]....
        /*0e28*/ 	.word	0x00010330
        /*0e2c*/ 	.word	0x00000005
        /*0e30*/ 	.word	0x00000000
        /*0e34*/ 	.short	0x010a
        /*0e36*/ 	.byte	0x3f
	.zero		1


	//   ....[19]....
        /*0e38*/ 	.word	0x000103b0
        /*0e3c*/ 	.word	0x00000007
        /*0e40*/ 	.word	0x00000000
        /*0e44*/ 	.short	0x010a
        /*0e46*/ 	.byte	0x3f
	.zero		1


	//   ....[20]....
        /*0e48*/ 	.word	0x00010440
        /*0e4c*/ 	.word	0x00000006
        /*0e50*/ 	.word	0x00000000
        /*0e54*/ 	.short	0x010a
        /*0e56*/ 	.byte	0x3f
	.zero		1


	//   ....[21]....
        /*0e58*/ 	.word	0x000104d0
        /*0e5c*/ 	.word	0x00000003
        /*0e60*/ 	.word	0x00000000
        /*0e64*/ 	.short	0x010a
        /*0e66*/ 	.byte	0x3f
	.zero		1


	//   ....[22]....
        /*0e68*/ 	.word	0x00010540
        /*0e6c*/ 	.word	0x00000003
        /*0e70*/ 	.word	0x00000000
        /*0e74*/ 	.short	0x010a
        /*0e76*/ 	.byte	0x3f
	.zero		1


	//   ....[23]....
        /*0e78*/ 	.word	0x000105b0
        /*0e7c*/ 	.word	0x00000000
        /*0e80*/ 	.word	0x00000000
        /*0e84*/ 	.short	0x010a
        /*0e86*/ 	.byte	0x3f
	.zero		1


	//   ....[24]....
        /*0e88*/ 	.word	0x00010690
        /*0e8c*/ 	.word	0x00000005
        /*0e90*/ 	.word	0x00000020
        /*0e94*/ 	.short	0x010a
        /*0e96*/ 	.byte	0x3f
	.zero		1


	//   ....[25]....
        /*0e98*/ 	.word	0x00010760
        /*0e9c*/ 	.word	0x00000005
        /*0ea0*/ 	.word	0x00000000
        /*0ea4*/ 	.short	0x010a
        /*0ea6*/ 	.byte	0x3f
	.zero		1


	//   ....[26]....
        /*0ea8*/ 	.word	0x000107b0
        /*0eac*/ 	.word	0x00000007
        /*0eb0*/ 	.word	0x00000000
        /*0eb4*/ 	.short	0x010a
        /*0eb6*/ 	.byte	0x3f
	.zero		1


	//   ....[27]....
        /*0eb8*/ 	.word	0x00010800
        /*0ebc*/ 	.word	0x00000006
        /*0ec0*/ 	.word	0x00000000
        /*0ec4*/ 	.short	0x010a
        /*0ec6*/ 	.byte	0x3f
	.zero		1


	//----- nvinfo : EIATTR_NUM_MBARRIERS
	.align		4
.L_30:
        /*0ec8*/ 	.byte	0x03, 0x38
        /*0eca*/ 	.short	0x000a


	//----- nvinfo : EIATTR_EXIT_INSTR_OFFSETS
	.align		4
        /*0ecc*/ 	.byte	0x04, 0x1c
        /*0ece*/ 	.short	(.L_32 - .L_31)


	//   ....[0]....
.L_31:
        /*0ed0*/ 	.word	0x000009d0


	//   ....[1]....
        /*0ed4*/ 	.word	0x00001260


	//   ....[2]....
        /*0ed8*/ 	.word	0x0000eeb0


	//   ....[3]....
        /*0edc*/ 	.word	0x0000f440


	//   ....[4]....
        /*0ee0*/ 	.word	0x00010520


	//----- nvinfo : EIATTR_MAX_THREADS
	.align		4
.L_32:
        /*0ee4*/ 	.byte	0x04, 0x05
        /*0ee6*/ 	.short	(.L_34 - .L_33)
.L_33:
        /*0ee8*/ 	.word	0x00000180
        /*0eec*/ 	.word	0x00000001
        /*0ef0*/ 	.word	0x00000001


	//----- nvinfo : EIATTR_CRS_STACK_SIZE
	.align		4
.L_34:
        /*0ef4*/ 	.byte	0x04, 0x1e
        /*0ef6*/ 	.short	(.L_36 - .L_35)
.L_35:
        /*0ef8*/ 	.word	0x00000000


	//----- nvinfo : EIATTR_CBANK_PARAM_SIZE
	.align		4
.L_36:
        /*0efc*/ 	.byte	0x03, 0x19
        /*0efe*/ 	.short	0x0470


	//----- nvinfo : EIATTR_PARAM_CBANK
	.align		4
        /*0f00*/ 	.byte	0x04, 0x0a
        /*0f02*/ 	.short	(.L_38 - .L_37)
	.align		4
.L_37:
        /*0f04*/ 	.word	index@(.nv.constant0._ZN7cutlass13device_kernelINS_4gemm6kernel13GemmUniversalIN4cute5tupleIJiiiiEEENS1_10collective13CollectiveMmaINS1_37MainloopSm90TmaGmmaWarpSpecializedFP8ILi4ENS5_IJNS4_1CILi2EEENSA_ILi1EEESC_EEENS1_35KernelTmaWarpSpecializedCooperativeEEENS5_IJNSA_ILi256EEENSA_ILi128EEENSA_ILi64EEEEEENS_12float_e5m2_tENS5_IJlSC_lEEESK_SL_NS4_8TiledMMAINS4_8MMA_AtomIJNS4_4SM904GMMA31MMA_64x128x32_F32E5M2E5M2_SS_TNILNSP_7ScaleInE1ELSR_1EEEEEENS4_6LayoutISD_NS5_IJSC_NSA_ILi0EEESV_EEEEENS5_IJNS4_10UnderscoreESY_SY_EEEEENS4_13SM90_TMA_LOADENS4_14ComposedLayoutINS4_7SwizzleILi2ELi4ELi3EEENS4_18smem_ptr_flag_bitsILi8EEENSU_INS5_IJNSA_ILi8EEESI_EEENS5_IJSI_SC_EEEEEEEvNS4_8identityENS4_23SM90_TMA_LOAD_MULTICASTES1B_vS1C_EENS_8epilogue10collective6detail29Sm90TmaWarpSpecializedAdapterINS1G_15DefaultEpilogueISK_SL_SL_NS1F_6thread17LinearCombinationISK_Li1EffLNS1K_9ScaleType4KindE0ELNS_15FloatRoundStyleE2ESK_EENS1_15EpilogueDefaultEEEEEvvEEEEvNT_6ParamsE)
        /*0f08*/ 	.short	0x0210
        /*0f0a*/ 	.short	0x0470


	//----- nvinfo : EIATTR_SW_WAR
	.align		4
.L_38:
        /*0f0c*/ 	.byte	0x04, 0x36
        /*0f0e*/ 	.short	(.L_40 - .L_39)
.L_39:
        /*0f10*/ 	.word	0x00000008
.L_40:


//--------------------- .nv.callgraph             --------------------------
	.section	.nv.callgraph,"",@"SHT_CUDA_CALLGRAPH"
	.align	4
	.sectionentsize	8
	.align		4
        /*0000*/ 	.word	0x00000000
	.align		4
        /*0004*/ 	.word	0xffffffff
	.align		4
        /*0008*/ 	.word	0x00000000
	.align		4
        /*000c*/ 	.word	0xfffffffe
	.align		4
        /*0010*/ 	.word	0x00000000
	.align		4
        /*0014*/ 	.word	0xfffffffd
	.align		4
        /*0018*/ 	.word	0x00000000
	.align		4
        /*001c*/ 	.word	0xfffffffc


//--------------------- .nv.constant4             --------------------------
	.section	.nv.constant4,"a",@progbits
	.align	8
	.align		8
.nv.constant4:
        /*0000*/ 	.dword	_ZN39_INTERNAL_4cd1a27e_4_k_cu_fa84c23e_54704cuda3std3__45__cpo5beginE
	.align		8
        /*0008*/ 	.dword	_ZN39_INTERNAL_4cd1a27e_4_k_cu_fa84c23e_54704cuda3std3__45__cpo3endE
	.align		8
        /*0010*/ 	.dword	_ZN39_INTERNAL_4cd1a27e_4_k_cu_fa84c23e_54704cuda3std3__45__cpo6cbeginE
	.align		8
        /*0018*/ 	.dword	_ZN39_INTERNAL_4cd1a27e_4_k_cu_fa84c23e_54704cuda3std3__45__cpo4cendE
	.align		8
        /*0020*/ 	.dword	_ZN39_INTERNAL_4cd1a27e_4_k_cu_fa84c23e_54704cuda3std3__441_GLOBAL__N__4cd1a27e_4_k_cu_fa84c23e_54706ignoreE
	.align		8
        /*0028*/ 	.dword	_ZN39_INTERNAL_4cd1a27e_4_k_cu_fa84c23e_54704cuda3std3__419piecewise_constructE
	.align		8
        /*0030*/ 	.dword	_ZN39_INTERNAL_4cd1a27e_4_k_cu_fa84c23e_54704cuda3std3__48in_placeE
	.align		8
        /*0038*/ 	.dword	_ZN39_INTERNAL_4cd1a27e_4_k_cu_fa84c23e_54704cuda3std6ranges3__45__cpo4swapE
	.align		8
        /*0040*/ 	.dword	_ZN39_INTERNAL_4cd1a27e_4_k_cu_fa84c23e_54704cuda3std6ranges3__45__cpo9iter_moveE
	.align		8
        /*0048*/ 	.dword	_ZN39_INTERNAL_4cd1a27e_4_k_cu_fa84c23e_54704cute7productE
	.align		8
        /*0050*/ 	.dword	_ZN39_INTERNAL_4cd1a27e_4_k_cu_fa84c23e_54704cute1_E


//--------------------- .text._ZN7cutlass13device_kernelINS_4gemm6kernel13GemmUniversalIN4cute5tupleIJiiiiEEENS1_10collective13CollectiveMmaINS1_37MainloopSm90TmaGmmaWarpSpecializedFP8ILi4ENS5_IJNS4_1CILi2EEENSA_ILi1EEESC_EEENS1_35KernelTmaWarpSpecializedCooperativeEEENS5_IJNSA_ILi256EEENSA_ILi128EEENSA_ILi64EEEEEENS_12float_e5m2_tENS5_IJlSC_lEEESK_SL_NS4_8TiledMMAINS4_8MMA_AtomIJNS4_4SM904GMMA31MMA_64x128x32_F32E5M2E5M2_SS_TNILNSP_7ScaleInE1ELSR_1EEEEEENS4_6LayoutISD_NS5_IJSC_NSA_ILi0EEESV_EEEEENS5_IJNS4_10UnderscoreESY_SY_EEEEENS4_13SM90_TMA_LOADENS4_14ComposedLayoutINS4_7SwizzleILi2ELi4ELi3EEENS4_18smem_ptr_flag_bitsILi8EEENSU_INS5_IJNSA_ILi8EEESI_EEENS5_IJSI_SC_EEEEEEEvNS4_8identityENS4_23SM90_TMA_LOAD_MULTICASTES1B_vS1C_EENS_8epilogue10collective6detail29Sm90TmaWarpSpecializedAdapterINS1G_15DefaultEpilogueISK_SL_SL_NS1F_6thread17LinearCombinationISK_Li1EffLNS1K_9ScaleType4KindE0ELNS_15FloatRoundStyleE2ESK_EENS1_15EpilogueDefaultEEEEEvvEEEEvNT_6ParamsE --------------------------
	.section	.text._ZN7cutlass13device_kernelINS_4gemm6kernel13GemmUniversalIN4cute5tupleIJiiiiEEENS1_10collective13CollectiveMmaINS1_37MainloopSm90TmaGmmaWarpSpecializedFP8ILi4ENS5_IJNS4_1CILi2EEENSA_ILi1EEESC_EEENS1_35KernelTmaWarpSpecializedCooperativeEEENS5_IJNSA_ILi256EEENSA_ILi128EEENSA_ILi64EEEEEENS_12float_e5m2_tENS5_IJlSC_lEEESK_SL_NS4_8TiledMMAINS4_8MMA_AtomIJNS4_4SM904GMMA31MMA_64x128x32_F32E5M2E5M2_SS_TNILNSP_7ScaleInE1ELSR_1EEEEEENS4_6LayoutISD_NS5_IJSC_NSA_ILi0EEESV_EEEEENS5_IJNS4_10UnderscoreESY_SY_EEEEENS4_13SM90_TMA_LOADENS4_14ComposedLayoutINS4_7SwizzleILi2ELi4ELi3EEENS4_18smem_ptr_flag_bitsILi8EEENSU_INS5_IJNSA_ILi8EEESI_EEENS5_IJSI_SC_EEEEEEEvNS4_8identityENS4_23SM90_TMA_LOAD_MULTICASTES1B_vS1C_EENS_8epilogue10collective6detail29Sm90TmaWarpSpecializedAdapterINS1G_15DefaultEpilogueISK_SL_SL_NS1F_6thread17LinearCombinationISK_Li1EffLNS1K_9ScaleType4KindE0ELNS_15FloatRoundStyleE2ESK_EENS1_15EpilogueDefaultEEEEEvvEEEEvNT_6ParamsE,"ax",@progbits
	.align	128
.text._ZN7cutlass13device_kernelINS_4gemm6kernel13GemmUniversalIN4cute5tupleIJiiiiEEENS1_10collective13CollectiveMmaINS1_37MainloopSm90TmaGmmaWarpSpecializedFP8ILi4ENS5_IJNS4_1CILi2EEENSA_ILi1EEESC_EEENS1_35KernelTmaWarpSpecializedCooperativeEEENS5_IJNSA_ILi256EEENSA_ILi128EEENSA_ILi64EEEEEENS_12float_e5m2_tENS5_IJlSC_lEEESK_SL_NS4_8TiledMMAINS4_8MMA_AtomIJNS4_4SM904GMMA31MMA_64x128x32_F32E5M2E5M2_SS_TNILNSP_7ScaleInE1ELSR_1EEEEEENS4_6LayoutISD_NS5_IJSC_NSA_ILi0EEESV_EEEEENS5_IJNS4_10UnderscoreESY_SY_EEEEENS4_13SM90_TMA_LOADENS4_14ComposedLayoutINS4_7SwizzleILi2ELi4ELi3EEENS4_18smem_ptr_flag_bitsILi8EEENSU_INS5_IJNSA_ILi8EEESI_EEENS5_IJSI_SC_EEEEEEEvNS4_8identityENS4_23SM90_TMA_LOAD_MULTICASTES1B_vS1C_EENS_8epilogue10collective6detail29Sm90TmaWarpSpecializedAdapterINS1G_15DefaultEpilogueISK_SL_SL_NS1F_6thread17LinearCombinationISK_Li1EffLNS1K_9ScaleType4KindE0ELNS_15FloatRoundStyleE2ESK_EENS1_15EpilogueDefaultEEEEEvvEEEEvNT_6ParamsE:
        .type           _ZN7cutlass13device_kernelINS_4gemm6kernel13GemmUniversalIN4cute5tupleIJiiiiEEENS1_10collective13CollectiveMmaINS1_37MainloopSm90TmaGmmaWarpSpecializedFP8ILi4ENS5_IJNS4_1CILi2EEENSA_ILi1EEESC_EEENS1_35KernelTmaWarpSpecializedCooperativeEEENS5_IJNSA_ILi256EEENSA_ILi128EEENSA_ILi64EEEEEENS_12float_e5m2_tENS5_IJlSC_lEEESK_SL_NS4_8TiledMMAINS4_8MMA_AtomIJNS4_4SM904GMMA31MMA_64x128x32_F32E5M2E5M2_SS_TNILNSP_7ScaleInE1ELSR_1EEEEEENS4_6LayoutISD_NS5_IJSC_NSA_ILi0EEESV_EEEEENS5_IJNS4_10UnderscoreESY_SY_EEEEENS4_13SM90_TMA_LOADENS4_14ComposedLayoutINS4_7SwizzleILi2ELi4ELi3EEENS4_18smem_ptr_flag_bitsILi8EEENSU_INS5_IJNSA_ILi8EEESI_EEENS5_IJSI_SC_EEEEEEEvNS4_8identityENS4_23SM90_TMA_LOAD_MULTICASTES1B_vS1C_EENS_8epilogue10collective6detail29Sm90TmaWarpSpecializedAdapterINS1G_15DefaultEpilogueISK_SL_SL_NS1F_6thread17LinearCombinationISK_Li1EffLNS1K_9ScaleType4KindE0ELNS_15FloatRoundStyleE2ESK_EENS1_15EpilogueDefaultEEEEEvvEEEEvNT_6ParamsE,@function
        .size           _ZN7cutlass13device_kernelINS_4gemm6kernel13GemmUniversalIN4cute5tupleIJiiiiEEENS1_10collective13CollectiveMmaINS1_37MainloopSm90TmaGmmaWarpSpecializedFP8ILi4ENS5_IJNS4_1CILi2EEENSA_ILi1EEESC_EEENS1_35KernelTmaWarpSpecializedCooperativeEEENS5_IJNSA_ILi256EEENSA_ILi128EEENSA_ILi64EEEEEENS_12float_e5m2_tENS5_IJlSC_lEEESK_SL_NS4_8TiledMMAINS4_8MMA_AtomIJNS4_4SM904GMMA31MMA_64x128x32_F32E5M2E5M2_SS_TNILNSP_7ScaleInE1ELSR_1EEEEEENS4_6LayoutISD_NS5_IJSC_NSA_ILi0EEESV_EEEEENS5_IJNS4_10UnderscoreESY_SY_EEEEENS4_13SM90_TMA_LOADENS4_14ComposedLayoutINS4_7SwizzleILi2ELi4ELi3EEENS4_18smem_ptr_flag_bitsILi8EEENSU_INS5_IJNSA_ILi8EEESI_EEENS5_IJSI_SC_EEEEEEEvNS4_8identityENS4_23SM90_TMA_LOAD_MULTICASTES1B_vS1C_EENS_8epilogue10collective6detail29Sm90TmaWarpSpecializedAdapterINS1G_15DefaultEpilogueISK_SL_SL_NS1F_6thread17LinearCombinationISK_Li1EffLNS1K_9ScaleType4KindE0ELNS_15FloatRoundStyleE2ESK_EENS1_15EpilogueDefaultEEEEEvvEEEEvNT_6ParamsE,(.L_x_332 - _ZN7cutlass13device_kernelINS_4gemm6kernel13GemmUniversalIN4cute5tupleIJiiiiEEENS1_10collective13CollectiveMmaINS1_37MainloopSm90TmaGmmaWarpSpecializedFP8ILi4ENS5_IJNS4_1CILi2EEENSA_ILi1EEESC_EEENS1_35KernelTmaWarpSpecializedCooperativeEEENS5_IJNSA_ILi256EEENSA_ILi128EEENSA_ILi64EEEEEENS_12float_e5m2_tENS5_IJlSC_lEEESK_SL_NS4_8TiledMMAINS4_8MMA_AtomIJNS4_4SM904GMMA31MMA_64x128x32_F32E5M2E5M2_SS_TNILNSP_7ScaleInE1ELSR_1EEEEEENS4_6LayoutISD_NS5_IJSC_NSA_ILi0EEESV_EEEEENS5_IJNS4_10UnderscoreESY_SY_EEEEENS4_13SM90_TMA_LOADENS4_14ComposedLayoutINS4_7SwizzleILi2ELi4ELi3EEENS4_18smem_ptr_flag_bitsILi8EEENSU_INS5_IJNSA_ILi8EEESI_EEENS5_IJSI_SC_EEEEEEEvNS4_8identityENS4_23SM90_TMA_LOAD_MULTICASTES1B_vS1C_EENS_8epilogue10collective6detail29Sm90TmaWarpSpecializedAdapterINS1G_15DefaultEpilogueISK_SL_SL_NS1F_6thread17LinearCombinationISK_Li1EffLNS1K_9ScaleType4KindE0ELNS_15FloatRoundStyleE2ESK_EENS1_15EpilogueDefaultEEEEEvvEEEEvNT_6ParamsE)
        .other          _ZN7cutlass13device_kernelINS_4gemm6kernel13GemmUniversalIN4cute5tupleIJiiiiEEENS1_10collective13CollectiveMmaINS1_37MainloopSm90TmaGmmaWarpSpecializedFP8ILi4ENS5_IJNS4_1CILi2EEENSA_ILi1EEESC_EEENS1_35KernelTmaWarpSpecializedCooperativeEEENS5_IJNSA_ILi256EEENSA_ILi128EEENSA_ILi64EEEEEENS_12float_e5m2_tENS5_IJlSC_lEEESK_SL_NS4_8TiledMMAINS4_8MMA_AtomIJNS4_4SM904GMMA31MMA_64x128x32_F32E5M2E5M2_SS_TNILNSP_7ScaleInE1ELSR_1EEEEEENS4_6LayoutISD_NS5_IJSC_NSA_ILi0EEESV_EEEEENS5_IJNS4_10UnderscoreESY_SY_EEEEENS4_13SM90_TMA_LOADENS4_14ComposedLayoutINS4_7SwizzleILi2ELi4ELi3EEENS4_18smem_ptr_flag_bitsILi8EEENSU_INS5_IJNSA_ILi8EEESI_EEENS5_IJSI_SC_EEEEEEEvNS4_8identityENS4_23SM90_TMA_LOAD_MULTICASTES1B_vS1C_EENS_8epilogue10collective6detail29Sm90TmaWarpSpecializedAdapterINS1G_15DefaultEpilogueISK_SL_SL_NS1F_6thread17LinearCombinationISK_Li1EffLNS1K_9ScaleType4KindE0ELNS_15FloatRoundStyleE2ESK_EENS1_15EpilogueDefaultEEEEEvvEEEEvNT_6ParamsE,@"STO_CUDA_ENTRY STV_DEFAULT"
_ZN7cutlass13device_kernelINS_4gemm6kernel13GemmUniversalIN4cute5tupleIJiiiiEEENS1_10collective13CollectiveMmaINS1_37MainloopSm90TmaGmmaWarpSpecializedFP8ILi4ENS5_IJNS4_1CILi2EEENSA_ILi1EEESC_EEENS1_35KernelTmaWarpSpecializedCooperativeEEENS5_IJNSA_ILi256EEENSA_ILi128EEENSA_ILi64EEEEEENS_12float_e5m2_tENS5_IJlSC_lEEESK_SL_NS4_8TiledMMAINS4_8MMA_AtomIJNS4_4SM904GMMA31MMA_64x128x32_F32E5M2E5M2_SS_TNILNSP_7ScaleInE1ELSR_1EEEEEENS4_6LayoutISD_NS5_IJSC_NSA_ILi0EEESV_EEEEENS5_IJNS4_10UnderscoreESY_SY_EEEEENS4_13SM90_TMA_LOADENS4_14ComposedLayoutINS4_7SwizzleILi2ELi4ELi3EEENS4_18smem_ptr_flag_bitsILi8EEENSU_INS5_IJNSA_ILi8EEESI_EEENS5_IJSI_SC_EEEEEEEvNS4_8identityENS4_23SM90_TMA_LOAD_MULTICASTES1B_vS1C_EENS_8epilogue10collective6detail29Sm90TmaWarpSpecializedAdapterINS1G_15DefaultEpilogueISK_SL_SL_NS1F_6thread17LinearCombinationISK_Li1EffLNS1K_9ScaleType4KindE0ELNS_15FloatRoundStyleE2ESK_EENS1_15EpilogueDefaultEEEEEvvEEEEvNT_6ParamsE:
[----:B------:R-:W0:Y:S02]  /*0000*/  LDC R1, c[0x0][0x28] ;  /* 0x00000a00ff017b82 */ /* 0x000e240000000800 */
[----:B0-----:R-:W-:Y:S01]  /*0010*/  VIADD R1, R1, 0xfffffef8 ;  /* 0xfffffef801017836 */ /* 0x001fe20000000000 */
[----:B------:R-:W0:Y:S01]  /*0020*/  S2R R4, SR_TID.X ;  /* 0x0000000000047919 */ /* 0x000e220000002100 */
[----:B------:R-:W-:Y:S01]  /*0030*/  ELECT P0, URZ, PT ;  /* 0x00000000003f782f */ /* 0x000fe20003800000 */
[----:B------:R-:W-:Y:S01]  /*0040*/  BSSY B0, `(.L_x_0) ;  /* 0x0000015000007945 */ /* 0x000fe20003800000 */
[--C-:B0-----:R-:W-:Y:S02]  /*0050*/  SHF.R.U32.HI R0, RZ, 0x5, R4.reuse ;  /* 0x00000005ff007819 */ /* 0x101fe40000011604 */
[----:B------:R-:W-:-:S03]  /*0060*/  SHF.R.U32.HI R2, RZ, 0x7, R4 ;  /* 0x00000007ff027819 */ /* 0x000fc60000011604 */
[----:B------:R-:W0:Y:S04]  /*0070*/  SHFL.IDX PT, R3, R0, RZ, 0x1f ;  /* 0x00001fff00037589 */ /* 0x000e2800000e0000 */
[----:B------:R-:W1:Y:S01]  /*0080*/  SHFL.IDX PT, R2, R2, RZ, 0x1f ;  /* 0x00001fff02027589 */ /* 0x000e6200000e0000 */
[----:B0-----:R-:W-:Y:S02]  /*0090*/  R2UR UR4, R3 ;  /* 0x00000000030472ca */ /* 0x001fe400000e0000 */
[----:B-1----:R-:W-:-:S11]  /*00a0*/  R2UR UR6, R2 ;  /* 0x00000000020672ca */ /* 0x002fd600000e0000 */
[----:B------:R-:W-:Y:S02]  /*00b0*/  USHF.R.S32.HI UR5, URZ, 0x1f, UR4 ;  /* 0x0000001f3f057899 */ /* 0x000fe40008011404 */
[----:B------:R-:W-:Y:S02]  /*00c0*/  ISETP.NE.OR P0, PT, RZ, UR4, !P0 ;  /* 0x00000004ff007c0c */ /* 0x000fe4000c705670 */
[----:B------:R-:W-:-:S04]  /*00d0*/  ULEA.HI UR5, UR5, UR4, URZ, 0x2 ;  /* 0x0000000405057291 */ /* 0x000fc8000f8f103f */
[----:B------:R-:W-:-:S04]  /*00e0*/  ULOP3.LUT UR5, UR5, 0xfffffffc, URZ, 0xc0, !UPT ;  /* 0xfffffffc05057892 */ /* 0x000fc8000f8ec03f */
[----:B------:R-:W-:-:S03]  /*00f0*/  UIADD3 UR8, UR4, -UR5, URZ ;  /* 0x8000000504087290 */ /* 0x000fc6000fffe03f */
[----:B------:R-:W-:Y:S09]  /*0100*/  @P0 BRA `(.L_x_1) ;  /* 0x0000000000200947 */ /* 0x000ff20003800000 */
[----:B------:R-:W-:Y:S02]  /*0110*/  ULDC.64 UR4, c[0x0][0x198] ;  /* 0x0000660000047ab9 */ /* 0x000fe40000000a00 */
[----:B------:R-:W-:Y:S02]  /*0120*/  UIADD3 UR10, UP0, UR4, 0xf0, URZ ;  /* 0x000000f0040a7890 */ /* 0x000fe4000ff1e03f */
[----:B------:R-:W-:Y:S02]  /*0130*/  UIADD3 UR4, UP1, UR4, 0x1f0, URZ ;  /* 0x000001f004047890 */ /* 0x000fe4000ff3e03f */
[----:B------:R-:W-:Y:S02]  /*0140*/  UIADD3.X UR11, URZ, UR5, URZ, UP0, !UPT ;  /* 0x000000053f0b7290 */ /* 0x000fe400087fe43f */
[----:B------:R-:W-:-:S07]  /*0150*/  UIADD3.X UR5, URZ, UR5, URZ, UP1, !UPT ;  /* 0x000000053f057290 */ /* 0x000fce0008ffe43f */
[----:B------:R0:W-:Y:S02]  /*0160*/  UTMACCTL.PF [UR10] ;  /* 0x000000000a0079b9 */ /* 0x0001e40008040000 */
[----:B------:R0:W-:Y:S02]  /*0170*/  UTMACCTL.PF [UR4] ;  /* 0x00000000040079b9 */ /* 0x0001e40008040000 */
[----:B0-----:R-:W-:Y:S01]  /*0180*/  NOP ;  /* 0x0000000000007918 */ /* 0x001fe20000000000 */
.L_x_1:
[----:B------:R-:W-:Y:S05]  /*0190*/  BSYNC B0 ;  /* 0x0000000000007941 */ /* 0x000fea0003800000 */
.L_x_0:
[----:B------:R-:W0:Y:S01]  /*01a0*/  SHFL.IDX PT, R3, R0, RZ, 0x1f ;  /* 0x00001fff00037589 */ /* 0x000e2200000e0000 */
[----:B------:R-:W-:Y:S01]  /*01b0*/  UISETP.NE.AND UP0, UPT, UR8, 0x3, UPT ;  /* 0x000000030800788c */ /* 0x000fe2000bf05270 */
[----:B------:R-:W-:Y:S01]  /*01c0*/  ISETP.NE.AND P1, PT, RZ, UR6, PT ;  /* 0x00000006ff007c0c */ /* 0x000fe2000bf25270 */
[----:B------:R-:W-:Y:S02]  /*01d0*/  UIADD3 UR10, UR6, -0x1, URZ ;  /* 0xffffffff060a7890 */ /* 0x000fe4000fffe03f */
[----:B------:R-:W-:Y:S02]  /*01e0*/  UISETP.EQ.OR UP0, UPT, UR8, URZ, !UP0 ;  /* 0x0000003f0800728c */ /* 0x000fe4000c702670 */
[----:B------:R-:W-:Y:S02]  /*01f0*/  UISETP.GE.U32.AND UP1, UPT, UR10, 0x2, UPT ;  /* 0x000000020a00788c */ /* 0x000fe4000bf26070 */
[----:B------:R-:W-:-:S04]  /*0200*/  UISETP.EQ.AND UP0, UPT, UR6, URZ, UP0 ;  /* 0x0000003f0600728c */ /* 0x000fc80008702270 */
[----:B------:R-:W-:-:S04]  /*0210*/  USEL UR13, URZ, 0x1, !UP0 ;  /* 0x000000013f0d7887 */ /* 0x000fc8000c000000 */
[----:B------:R-:W-:Y:S01]  /*0220*/  USEL UR13, UR13, 0x2, UP1 ;  /* 0x000000020d0d7887 */ /* 0x000fe20008800000 */
[----:B0-----:R-:W-:-:S13]  /*0230*/  ISETP.NE.AND P0, PT, R3, RZ, PT ;  /* 0x000000ff0300720c */ /* 0x001fda0003f05270 */
[----:B------:R-:W-:Y:S05]  /*0240*/  @P0 BRA `(.L_x_2) ;  /* 0x0000000000580947 */ /* 0x000fea0003800000 */
[----:B------:R-:W0:Y:S01]  /*0250*/  S2UR UR9, SR_CgaCtaId ;  /* 0x00000000000979c3 */ /* 0x000e220000008800 */
[----:B------:R-:W-:Y:S01]  /*0260*/  UMOV UR4, 0x400 ;  /* 0x0000040000047882 */ /* 0x000fe20000000000 */
[----:B------:R-:W-:Y:S01]  /*0270*/  UMOV UR5, 0x1 ;  /* 0x0000000100057882 */ /* 0x000fe20000000000 */
[----:B------:R-:W-:Y:S01]  /*0280*/  UMOV UR6, 0x4 ;  /* 0x0000000400067882 */ /* 0x000fe20000000000 */
[----:B------:R-:W-:Y:S01]  /*0290*/  ELECT P0, URZ, PT ;  /* 0x00000000003f782f */ /* 0x000fe20003800000 */
[----:B------:R-:W-:-:S04]  /*02a0*/  UIADD3 UR6, -UR6, 0x100000, URZ ;  /* 0x0010000006067890 */ /* 0x000fc8000fffe13f */
[----:B------:R-:W-:Y:S02]  /*02b0*/  USHF.L.U32 UR7, UR6, 0xb, URZ ;  /* 0x0000000b06077899 */ /* 0x000fe4000800063f */
[----:B------:R-:W-:Y:S02]  /*02c0*/  USHF.L.U32 UR6, UR6, 0x1, URZ ;  /* 0x0000000106067899 */ /* 0x000fe4000800063f */
[----:B0-----:R-:W-:Y:S02]  /*02d0*/  ULEA UR9, UR9, UR4, 0x18 ;  /* 0x0000000409097291 */ /* 0x001fe4000f8ec03f */
[----:B------:R-:W-:-:S04]  /*02e0*/  UIADD3 UR4, -UR5, 0x100000, URZ ;  /* 0x0010000005047890 */ /* 0x000fc8000fffe13f */
[----:B------:R-:W-:Y:S02]  /*02f0*/  USHF.L.U32 UR5, UR4, 0xb, URZ ;  /* 0x0000000b04057899 */ /* 0x000fe4000800063f */
[----:B------:R-:W-:Y:S01]  /*0300*/  USHF.L.U32 UR4, UR4, 0x1, URZ ;  /* 0x0000000104047899 */ /* 0x000fe2000800063f */
[----:B------:R-:W0:Y:S11]  /*0310*/  FENCE.VIEW.ASYNC.S ;  /* 0x00000000000073c6 */ /* 0x000e360000000000 */
[----:B0-----:R0:W1:Y:S01]  /*0320*/  SYNCS.EXCH.64 URZ, [UR9], UR4 ;  /* 0x00000004093f75b2 */ /* 0x0010620008000100 */
[----:B------:R0:W2:Y:S01]  /*0330*/  SYNCS.EXCH.64 URZ, [UR9+0x20], UR6 ;  /* 0x00002006093f75b2 */ /* 0x0000a20008000100 */
[----:B------:R0:W3:Y:S01]  /*0340*/  SYNCS.EXCH.64 URZ, [UR9+0x8], UR4 ;  /* 0x00000804093f75b2 */ /* 0x0000e20008000100 */
[----:B------:R0:W4:Y:S01]  /*0350*/  SYNCS.EXCH.64 URZ, [UR9+0x28], UR6 ;  /* 0x00002806093f75b2 */ /* 0x0001220008000100 */
[----:B------:R0:W0:Y:S01]  /*0360*/  SYNCS.EXCH.64 URZ, [UR9+0x10], UR4 ;  /* 0x00001004093f75b2 */ /* 0x0000220008000100 */
[----:B------:R0:W0:Y:S01]  /*0370*/  SYNCS.EXCH.64 URZ, [UR9+0x30], UR6 ;  /* 0x00003006093f75b2 */ /* 0x0000220008000100 */
[----:B------:R0:W0:Y:S01]  /*0380*/  SYNCS.EXCH.64 URZ, [UR9+0x18], UR4 ;  /* 0x00001804093f75b2 */ /* 0x0000220008000100 */
[----:B------:R0:W0:Y:S01]  /*0390*/  SYNCS.EXCH.64 URZ, [UR9+0x38], UR6 ;  /* 0x00003806093f75b2 */ /* 0x0000220008000100 */
[----:B------:R-:W-:Y:S01]  /*03a0*/  NOP ;  /* 0x0000000000007918 */ /* 0x000fe20000000000 */
.L_x_2:
[----:B------:R-:W-:Y:S01]  /*03b0*/  SHF.R.S32.HI R2, RZ, 0x1f, R4 ;  /* 0x0000001fff027819 */ /* 0x000fe20000011404 */
[----:B------:R-:W5:Y:S01]  /*03c0*/  SHFL.IDX PT, R0, R0, RZ, 0x1f ;  /* 0x00001fff00007589 */ /* 0x000f6200000e0000 */
[----:B0-----:R-:W0:Y:S01]  /*03d0*/  S2UR UR9, SR_CTAID.X ;  /* 0x00000000000979c3 */ /* 0x001e220000002500 */
[----:B------:R-:W-:Y:S02]  /*03e0*/  ELECT P0, URZ, PT ;  /* 0x00000000003f782f */ /* 0x000fe40003800000 */
[----:B------:R-:W-:Y:S01]  /*03f0*/  LEA.HI R2, R2, R4, RZ, 0x7 ;  /* 0x0000000402027211 */ /* 0x000fe200078f38ff */
[----:B------:R-:W-:Y:S01]  /*0400*/  ULDC UR4, c[0x0][0x150] ;  /* 0x0000540000047ab9 */ /* 0x000fe20000000800 */
[----:B------:R-:W-:Y:S01]  /*0410*/  SHF.R.S32.HI R6, RZ, 0x1f, R3 ;  /* 0x0000001fff067819 */ /* 0x000fe20000011403 */
[----:B------:R-:W-:Y:S01]  /*0420*/  NOP ;  /* 0x0000000000007918 */ /* 0x000fe20000000000 */
[----:B------:R-:W-:Y:S01]  /*0430*/  LOP3.LUT R2, R2, 0xffffff80, RZ, 0xc0, !PT ;  /* 0xffffff8002027812 */ /* 0x000fe200078ec0ff */
[----:B------:R-:W-:Y:S01]  /*0440*/  NOP ;  /* 0x0000000000007918 */ /* 0x000fe20000000000 */
[----:B------:R-:W-:Y:S01]  /*0450*/  LEA.HI R6, R6, R3, RZ, 0x2 ;  /* 0x0000000306067211 */ /* 0x000fe200078f10ff */
[----:B------:R-:W1:Y:S02]  /*0460*/  LDC R8, c[0x0][0x144] ;  /* 0x00005100ff087b82 */ /* 0x000e640000000800 */
[----:B------:R-:W-:Y:S01]  /*0470*/  IMAD.IADD R4, R4, 0x1, -R2 ;  /* 0x0000000104047824 */ /* 0x000fe200078e0a02 */
[----:B------:R-:W-:Y:S01]  /*0480*/  LOP3.LUT R6, R6, 0x3ffffffc, RZ, 0xc0, !PT ;  /* 0x3ffffffc06067812 */ /* 0x000fe200078ec0ff */
[----:B------:R-:W2:Y:S03]  /*0490*/  S2R R2, SR_CTAID.Y ;  /* 0x0000000000027919 */ /* 0x000ea60000002600 */
[----:B------:R-:W-:Y:S01]  /*04a0*/  SHF.R.S32.HI R5, RZ, 0x1f, R4 ;  /* 0x0000001fff057819 */ /* 0x000fe20000011404 */
[----:B------:R-:W-:Y:S01]  /*04b0*/  IMAD.IADD R6, R3, 0x1, -R6 ;  /* 0x0000000103067824 */ /* 0x000fe200078e0a06 */
[----:B------:R-:W3:Y:S02]  /*04c0*/  LDC R11, c[0x0][0x148] ;  /* 0x00005200ff0b7b82 */ /* 0x000ee40000000800 */
[----:B------:R-:W-:-:S02]  /*04d0*/  LEA.HI R5, R5, R4, RZ, 0x3 ;  /* 0x0000000405057211 */ /* 0x000fc400078f18ff */
[----:B-----5:R-:W-:Y:S02]  /*04e0*/  ISETP.NE.OR P0, PT, R0, RZ, !P0 ;  /* 0x000000ff0000720c */ /* 0x020fe40004705670 */
[--C-:B------:R-:W-:Y:S02]  /*04f0*/  SHF.R.S32.HI R0, RZ, 0x3, R5.reuse ;  /* 0x00000003ff007819 */ /* 0x100fe40000011405 */
[----:B------:R-:W-:Y:S02]  /*0500*/  SHF.R.S32.HI R5, RZ, 0x1f, R5 ;  /* 0x0000001fff057819 */ /* 0x000fe40000011405 */
[----:B0-----:R-:W-:Y:S02]  /*0510*/  I2FP.F32.U32 R7, UR9 ;  /* 0x0000000900077c45 */ /* 0x001fe40008201000 */
[----:B------:R-:W-:-:S03]  /*0520*/  LEA.HI R5, R5, R0, RZ, 0x2 ;  /* 0x0000000005057211 */ /* 0x000fc600078f10ff */
[----:B------:R-:W-:Y:S01]  /*0530*/  FMUL R7, R7, UR4 ;  /* 0x0000000407077c20 */ /* 0x000fe20008400000 */
[----:B------:R-:W-:Y:S01]  /*0540*/  LOP3.LUT R5, R5, 0xfffffffc, RZ, 0xc0, !PT ;  /* 0xfffffffc05057812 */ /* 0x000fe200078ec0ff */
[----:B------:R-:W-:Y:S01]  /*0550*/  VOTEU.ALL UP0, P0 ;  /* 0x00000000003f7886 */ /* 0x000fe20000000000 */
[----:B------:R-:W-:Y:S01]  /*0560*/  ULDC UR4, c[0x0][0x154] ;  /* 0x0000550000047ab9 */ /* 0x000fe20000000800 */
[----:B------:R-:W-:Y:S02]  /*0570*/  VOTEU.ALL UP1, P0 ;  /* 0x00000000003f7886 */ /* 0x000fe40000020000 */
[----:B------:R-:W0:Y:S01]  /*0580*/  F2I.U32.TRUNC.NTZ R7, R7 ;  /* 0x0000000700077305 */ /* 0x000e22000020f000 */
[----:B------:R-:W-:Y:S01]  /*0590*/  IMAD.IADD R5, R0, 0x1, -R5 ;  /* 0x0000000100057824 */ /* 0x000fe200078e0a05 */
[----:B------:R-:W5:Y:S01]  /*05a0*/  @!UP0 S2UR UR7, SR_CgaCtaId ;  /* 0x00000000000789c3 */ /* 0x000f620000008800 */
[----:B------:R-:W-:Y:S02]  /*05b0*/  @!UP0 UMOV UR6, 0x400 ;  /* 0x0000040000068882 */ /* 0x000fe40000000000 */
[----:B------:R-:W-:Y:S01]  /*05c0*/  IMAD R5, R6, 0x4, R5 ;  /* 0x0000000406057824 */ /* 0x000fe200078e0205 */
[----:B--2---:R-:W-:-:S04]  /*05d0*/  I2FP.F32.U32 R9, R2 ;  /* 0x0000000200097245 */ /* 0x004fc80000201000 */
[----:B------:R-:W-:Y:S01]  /*05e0*/  LEA.HI R0, R5, R5, RZ, 0x1 ;  /* 0x0000000505007211 */ /* 0x000fe200078f08ff */
[----:B------:R-:W-:Y:S01]  /*05f0*/  FMUL R9, R9, UR4 ;  /* 0x0000000409097c20 */ /* 0x000fe20008400000 */
[----:B------:R-:W-:Y:S02]  /*0600*/  UMOV UR4, 0x20 ;  /* 0x0000002000047882 */ /* 0x000fe40000000000 */
[----:B------:R-:W-:Y:S01]  /*0610*/  LOP3.LUT R6, R0, 0xfffffffe, RZ, 0xc0, !PT ;  /* 0xfffffffe00067812 */ /* 0x000fe200078ec0ff */
[----:B0-----:R-:W-:Y:S01]  /*0620*/  IMAD.MOV R13, RZ, RZ, -R7 ;  /* 0x000000ffff0d7224 */ /* 0x001fe200078e0a07 */
[----:B------:R-:W-:-:S04]  /*0630*/  @!UP0 UIADD3 UR4, -UR4, 0x100000, URZ ;  /* 0x0010000004048890 */ /* 0x000fc8000fffe13f */
[----:B------:R-:W-:Y:S02]  /*0640*/  @!UP0 USHF.L.U32 UR5, UR4, 0xb, URZ ;  /* 0x0000000b04058899 */ /* 0x000fe4000800063f */
[----:B------:R-:W-:Y:S01]  /*0650*/  @!UP0 USHF.L.U32 UR4, UR4, 0x1, URZ ;  /* 0x0000000104048899 */ /* 0x000fe2000800063f */
[----:B------:R-:W0:Y:S01]  /*0660*/  F2I.U32.TRUNC.NTZ R9, R9 ;  /* 0x0000000900097305 */ /* 0x000e22000020f000 */
[----:B-1----:R-:W-:Y:S02]  /*0670*/  IMAD R0, R8, R13, UR9 ;  /* 0x0000000908007e24 */ /* 0x002fe4000f8e020d */
[C---:B------:R-:W-:Y:S02]  /*0680*/  IMAD.IADD R7, R5.reuse, 0x1, -R6 ;  /* 0x0000000105077824 */ /* 0x040fe400078e0a06 */
[----:B------:R-:W-:-:S03]  /*0690*/  IMAD.SHL.U32 R6, R5, 0x4, RZ ;  /* 0x0000000405067824 */ /* 0x000fc600078e00ff */
[----:B------:R-:W-:Y:S01]  /*06a0*/  ISETP.NE.AND P2, PT, R7, R0, PT ;  /* 0x000000000700720c */ /* 0x000fe20003f45270 */
[----:B-----5:R-:W-:Y:S01]  /*06b0*/  @!UP0 ULEA UR6, UR7, UR6, 0x18 ;  /* 0x0000000607068291 */ /* 0x020fe2000f8ec03f */
[----:B------:R-:W-:Y:S01]  /*06c0*/  LOP3.LUT R10, R5, 0xc, R6, 0x78, !PT ;  /* 0x0000000c050a7812 */ /* 0x000fe200078e7806 */
[----:B------:R-:W1:Y:S01]  /*06d0*/  LDC R7, c[0x0][0x140] ;  /* 0x00005000ff077b82 */ /* 0x000e620000000800 */
[----:B------:R-:W-:Y:S01]  /*06e0*/  VOTEU.ALL UP0, P0 ;  /* 0x00000000003f7886 */ /* 0x000fe20000000000 */
[----:B------:R-:W-:Y:S01]  /*06f0*/  LOP3.LUT P0, RZ, R4, 0x7, RZ, 0xc0, !PT ;  /* 0x0000000704ff7812 */ /* 0x000fe2000780c0ff */
[----:B0-----:R-:W-:Y:S01]  /*0700*/  IMAD.MOV R12, RZ, RZ, -R9 ;  /* 0x000000ffff0c7224 */ /* 0x001fe200078e0a09 */
[----:B------:R0:W-:Y:S01]  /*0710*/  STL [R1+0x7c], R10 ;  /* 0x00007c0a01007387 */ /* 0x0001e20000100800 */
[----:B------:R-:W-:Y:S01]  /*0720*/  IMAD.MOV.U32 R4, RZ, RZ, 0x1 ;  /* 0x00000001ff047424 */ /* 0x000fe200078e00ff */
[----:B------:R-:W-:Y:S01]  /*0730*/  ISETP.LT.U32.AND P0, PT, R10, 0x2, !P0 ;  /* 0x000000020a00780c */ /* 0x000fe20004701070 */
[----:B---3--:R-:W-:-:S03]  /*0740*/  IMAD R6, R11, R12, R2 ;  /* 0x0000000c0b067224 */ /* 0x008fc600078e0202 */
[----:B------:R-:W-:Y:S01]  /*0750*/  @P2 LEA.HI R5, R10, R10, RZ, 0x1 ;  /* 0x0000000a0a052211 */ /* 0x000fe200078f08ff */
[----:B------:R-:W2:Y:S02]  /*0760*/  FENCE.VIEW.ASYNC.S ;  /* 0x00000000000073c6 */ /* 0x000ea40000000000 */
[----:B--2---:R0:W2:Y:S01]  /*0770*/  @!UP0 SYNCS.EXCH.64 URZ, [UR6+0x50], UR4 ;  /* 0x00005004063f85b2 */ /* 0x0040a20008000100 */
[----:B------:R-:W-:-:S04]  /*0780*/  @P2 SHF.R.S32.HI R5, RZ, 0x1, R5 ;  /* 0x00000001ff052819 */ /* 0x000fc80000011405 */
[----:B------:R-:W-:Y:S02]  /*0790*/  @P2 ISETP.NE.AND P3, PT, R5, R6, PT ;  /* 0x000000060500220c */ /* 0x000fe40003f65270 */
[----:B------:R-:W-:Y:S02]  /*07a0*/  SEL R5, RZ, 0x1, !P0 ;  /* 0x00000001ff057807 */ /* 0x000fe40004000000 */
[----:B------:R-:W-:Y:S02]  /*07b0*/  @P2 SEL R4, RZ, 0x1, P3 ;  /* 0x00000001ff042807 */ /* 0x000fe40001800000 */
[----:B-1----:R-:W-:Y:S02]  /*07c0*/  ISETP.EQ.U32.AND P5, PT, R7, 0x1, PT ;  /* 0x000000010700780c */ /* 0x002fe40003fa2070 */
[----:B------:R-:W-:Y:S01]  /*07d0*/  LOP3.LUT R4, R4, R5, RZ, 0xc0, !PT ;  /* 0x0000000504047212 */ /* 0x000fe200078ec0ff */
[----:B------:R0:W1:Y:S01]  /*07e0*/  @!UP1 SYNCS.EXCH.64 URZ, [UR6+0x58], UR4 ;  /* 0x00005804063f95b2 */ /* 0x0000620008000100 */
[----:B------:R-:W-:-:S03]  /*07f0*/  NOP ;  /* 0x0000000000007918 */ /* 0x000fc60000000000 */
[----:B------:R0:W-:Y:S06]  /*0800*/  STL [R1+0x78], R4 ;  /* 0x0000780401007387 */ /* 0x0001ec0000100800 */
[----:B--2---:R-:W-:Y:S05]  /*0810*/  @!P5 BRA `(.L_x_3) ;  /* 0x000000000008d947 */ /* 0x004fea0003800000 */
[----:B-1--4-:R-:W-:Y:S01]  /*0820*/  UCGABAR_ARV ;  /* 0x00000000000079c7 */ /* 0x012fe20008000000 */
[----:B------:R-:W-:Y:S05]  /*0830*/  BRA `(.L_x_4) ;  /* 0x0000000000047947 */ /* 0x000fea0003800000 */
.L_x_3:
[----:B-1--4-:R-:W-:Y:S01]  /*0840*/  NOP ;  /* 0x0000000000007918 */ /* 0x012fe20000000000 */
.L_x_4:
[----:B------:R-:W1:Y:S01]  /*0850*/  LDC R3, c[0x0][0x65c] ;  /* 0x00019700ff037b82 */ /* 0x000e620000000800 */
[----:B0-----:R-:W-:Y:S02]  /*0860*/  IMAD.U32 R4, RZ, RZ, UR9 ;  /* 0x00000009ff047e24 */ /* 0x001fe4000f8e00ff */
[----:B------:R-:W-:Y:S01]  /*0870*/  IMAD.MOV.U32 R5, RZ, RZ, RZ ;  /* 0x000000ffff057224 */ /* 0x000fe200078e00ff */
[----:B-1----:R-:W-:-:S13]  /*0880*/  ISETP.NE.AND P4, PT, R3, 0x1, PT ;  /* 0x000000010300780c */ /* 0x002fda0003f85270 */
[----:B------:R-:W0:Y:S01]  /*0890*/  @P4 LDC R7, c[0x0][0x10] ;  /* 0x00000400ff074b82 */ /* 0x000e220000000800 */
[----:B------:R-:W-:Y:S02]  /*08a0*/  @P4 IMAD.MOV.U32 R3, RZ, RZ, RZ ;  /* 0x000000ffff034224 */ /* 0x000fe400078e00ff */
[----:B------:R-:W-:-:S05]  /*08b0*/  @P4 IMAD.MOV.U32 R13, RZ, RZ, RZ ;  /* 0x000000ffff0d4224 */ /* 0x000fca00078e00ff */
[----:B------:R-:W1:Y:S01]  /*08c0*/  @!P4 LDC R9, c[0x0][0xc] ;  /* 0x00000300ff09cb82 */ /* 0x000e620000000800 */
[----:B0-----:R-:W-:-:S04]  /*08d0*/  @P4 IMAD.WIDE.U32 R6, R7, UR9, R2 ;  /* 0x0000000907064c25 */ /* 0x001fc8000f8e0002 */
[----:B------:R-:W-:Y:S02]  /*08e0*/  @P4 IMAD.MOV.U32 R19, RZ, RZ, R6 ;  /* 0x000000ffff134224 */ /* 0x000fe400078e0006 */
[----:B------:R-:W-:Y:S02]  /*08f0*/  @P4 IMAD.IADD R23, R7, 0x1, R13 ;  /* 0x0000000107174824 */ /* 0x000fe400078e020d */
[----:B-1----:R-:W-:-:S04]  /*0900*/  @!P4 IMAD.WIDE.U32 R4, R2, R9, R4 ;  /* 0x000000090204c225 */ /* 0x002fc800078e0004 */
[----:B------:R-:W-:Y:S02]  /*0910*/  @!P4 IMAD.MOV.U32 R19, RZ, RZ, R4 ;  /* 0x000000ffff13c224 */ /* 0x000fe400078e0004 */
[----:B------:R-:W-:-:S03]  /*0920*/  @!P4 IMAD.MOV.U32 R23, RZ, RZ, R5 ;  /* 0x000000ffff17c224 */ /* 0x000fc600078e0005 */
[----:B------:R0:W-:Y:S04]  /*0930*/  STL [R1+0x84], R19 ;  /* 0x0000841301007387 */ /* 0x0001e80000100800 */
[----:B------:R0:W-:Y:S01]  /*0940*/  STL [R1+0x80], R23 ;  /* 0x0000801701007387 */ /* 0x0001e20000100800 */
[----:B------:R-:W-:Y:S05]  /*0950*/  @!P5 BRA `(.L_x_5) ;  /* 0x00000000000cd947 */ /* 0x000fea0003800000 */
[----:B------:R-:W-:Y:S01]  /*0960*/  UCGABAR_WAIT ;  /* 0x0000000000007dc7 */ /* 0x000fe20008000000 */
[----:B------:R-:W-:Y:S01]  /*0970*/  CCTL.IVALL ;  /* 0x00000000ff00798f */ /* 0x000fe20002000000 */
[----:B------:R-:W-:Y:S05]  /*0980*/  BRA `(.L_x_6) ;  /* 0x0000000000047947 */ /* 0x000fea0003800000 */
.L_x_5:
[----:B------:R-:W-:Y:S06]  /*0990*/  BAR.SYNC.DEFER_BLOCKING 0x0 ;  /* 0x0000000000007b1d */ /* 0x000fec0000010000 */
.L_x_6:
[----:B------:R-:W-:Y:S05]  /*09a0*/  @!P1 BRA `(.L_x_7) ;  /* 0x000000e400449947 */ /* 0x000fea0003800000 */
[----:B------:R-:W-:-:S06]  /*09b0*/  UISETP.GT.U32.AND UP0, UPT, UR10, 0x1, UPT ;  /* 0x000000010a00788c */ /* 0x000fcc000bf04070 */
[----:B------:R-:W-:-:S13]  /*09c0*/  PLOP3.LUT P0, PT, PT, PT, UP0, 0x80, 0x0 ;  /* 0x000000000000781c */ /* 0x000fda0003f0f008 */
[----:B------:R-:W-:Y:S05]  /*09d0*/  @P0 EXIT ;  /* 0x000000000000094d */ /* 0x000fea0003800000 */
[----:B------:R-:W-:Y:S01]  /*09e0*/  IMAD.MOV.U32 R6, RZ, RZ, -0x1 ;  /* 0xffffffffff067424 */ /* 0x000fe200078e00ff */
[----:B------:R-:W-:Y:S01]  /*09f0*/  ULDC.64 UR4, c[0x0][0x650] ;  /* 0x0001940000047ab9 */ /* 0x000fe20000000a00 */
[----:B------:R-:W-:Y:S01]  /*0a00*/  IMAD.MOV.U32 R5, RZ, RZ, -0x1 ;  /* 0xffffffffff057424 */ /* 0x000fe200078e00ff */
[----:B------:R-:W-:Y:S01]  /*0a10*/  ISETP.GE.U32.AND P0, PT, R19, UR4, PT ;  /* 0x0000000413007c0c */ /* 0x000fe2000bf06070 */
[----:B------:R-:W-:Y:S01]  /*0a20*/  UMOV UR22, 0xffffffff ;  /* 0xffffffff00167882 */ /* 0x000fe20000000000 */
[----:B------:R1:W-:Y:S01]  /*0a30*/  STL [R1+0x8c], R6 ;  /* 0x00008c0601007387 */ /* 0x0003e20000100800 */
[----:B------:R-:W-:Y:S02]  /*0a40*/  PRMT R4, RZ, 0x7610, R4 ;  /* 0x00007610ff047816 */ /* 0x000fe40000000004 */
[----:B------:R-:W-:Y:S01]  /*0a50*/  ISETP.GE.U32.AND.EX P0, PT, R23, UR5, PT, P0 ;  /* 0x0000000517007c0c */ /* 0x000fe2000bf06100 */
[----:B------:R1:W-:-:S12]  /*0a60*/  STL [R1+0x88], R5 ;  /* 0x0000880501007387 */ /* 0x0003d80000100800 */
[----:B-1----:R-:W-:Y:S05]  /*0a70*/  @P0 BRA `(.L_x_8) ;  /* 0x0000000400380947 */ /* 0x002fea0003800000 */
[----:B------:R-:W1:Y:S01]  /*0a80*/  LDC.64 R14, c[0x0][0x628] ;  /* 0x00018a00ff0e7b82 */ /* 0x000e620000000a00 */
[----:B------:R-:W-:Y:S02]  /*0a90*/  IMAD.MOV.U32 R4, RZ, RZ, R19 ;  /* 0x000000ffff047224 */ /* 0x000fe400078e0013 */
[----:B------:R-:W-:-:S05]  /*0aa0*/  IMAD.MOV.U32 R5, RZ, RZ, R23 ;  /* 0x000000ffff057224 */ /* 0x000fca00078e0017 */
[----:B------:R-:W2:Y:S08]  /*0ab0*/  LDC R10, c[0x0][0x630] ;  /* 0x00018c00ff0a7b82 */ /* 0x000eb00000000800 */
[----:B------:R-:W3:Y:S01]  /*0ac0*/  LDC.64 R16, c[0x0][0x620] ;  /* 0x00018800ff107b82 */ /* 0x000ee20000000a00 */
[----:B-1----:R-:W-:-:S04]  /*0ad0*/  ISETP.NE.U32.AND P0, PT, R14, RZ, PT ;  /* 0x000000ff0e00720c */ /* 0x002fc80003f05070 */
[----:B------:R-:W-:-:S13]  /*0ae0*/  ISETP.NE.AND.EX P0, PT, R15, RZ, PT, P0 ;  /* 0x000000ff0f00720c */ /* 0x000fda0003f05300 */
[----:B--23--:R-:W-:Y:S05]  /*0af0*/  @!P0 BRA `(.L_x_9) ;  /* 0x0000000000288947 */ /* 0x00cfea0003800000 */
[----:B------:R-:W1:Y:S02]  /*0b00*/  LDC R9, c[0x0][0x634] ;  /* 0x00018d00ff097b82 */ /* 0x000e640000000800 */
[----:B-1----:R-:W-:-:S05]  /*0b10*/  IADD3 R9, P0, R19, R9, RZ ;  /* 0x0000000913097210 */ /* 0x002fca0007f1e0ff */
[----:B------:R-:W-:-:S04]  /*0b20*/  IMAD.X R13, RZ, RZ, R23, P0 ;  /* 0x000000ffff0d7224 */ /* 0x000fc800000e0617 */
[----:B------:R-:W-:-:S04]  /*0b30*/  IMAD.WIDE.U32 R4, R13, R14, RZ ;  /* 0x0000000e0d047225 */ /* 0x000fc800078e00ff */
[----:B------:R-:W-:-:S04]  /*0b40*/  IMAD.WIDE.U32 R6, P0, R9, R15, R4 ;  /* 0x0000000f09067225 */ /* 0x000fc80007800004 */
[----:B------:R-:W-:-:S04]  /*0b50*/  IMAD.WIDE.U32 R4, R9, R14, RZ ;  /* 0x0000000e09047225 */ /* 0x000fc800078e00ff */
[----:B------:R-:W-:Y:S01]  /*0b60*/  IMAD.X R9, RZ, RZ, RZ, P0 ;  /* 0x000000ffff097224 */ /* 0x000fe200000e06ff */
[----:B------:R-:W-:Y:S01]  /*0b70*/  IADD3 RZ, P0, R5, R6, RZ ;  /* 0x0000000605ff7210 */ /* 0x000fe20007f1e0ff */
[----:B------:R-:W-:-:S04]  /*0b80*/  IMAD.MOV.U32 R8, RZ, RZ, R7 ;  /* 0x000000ffff087224 */ /* 0x000fc800078e0007 */
[----:B------:R-:W-:-:S08]  /*0b90*/  IMAD.WIDE.U32.X R4, R13, R15, R8, P0 ;  /* 0x0000000f0d047225 */ /* 0x000fd000000e0408 */
.L_x_9:
[----:B------:R-:W1:Y:S01]  /*0ba0*/  LDC.64 R20, c[0x0][0x640] ;  /* 0x00019000ff147b82 */ /* 0x000e620000000a00 */
[-C--:B------:R-:W-:Y:S01]  /*0bb0*/  SHF.R.U64 R22, R4, R10.reuse, R5 ;  /* 0x0000000a04167219 */ /* 0x080fe20000001205 */
[----:B------:R-:W-:Y:S01]  /*0bc0*/  IMAD.MOV.U32 R4, RZ, RZ, R19 ;  /* 0x000000ffff047224 */ /* 0x000fe200078e0013 */
[----:B------:R-:W-:Y:S01]  /*0bd0*/  SHF.R.U32.HI R3, RZ, R10, R5 ;  /* 0x0000000aff037219 */ /* 0x000fe20000011605 */
[----:B------:R-:W-:Y:S01]  /*0be0*/  IMAD.MOV.U32 R5, RZ, RZ, R23 ;  /* 0x000000ffff057224 */ /* 0x000fe200078e0017 */
[----:B------:R-:W-:Y:S01]  /*0bf0*/  IADD3 R7, P0, RZ, -R22, RZ ;  /* 0x80000016ff077210 */ /* 0x000fe20007f1e0ff */
[----:B0-----:R-:W-:Y:S02]  /*0c00*/  IMAD R23, R11, R12, R2 ;  /* 0x0000000c0b177224 */ /* 0x001fe400078e0202 */
[----:B------:R-:W0:Y:S01]  /*0c10*/  LDC R8, c[0x0][0x618] ;  /* 0x00018600ff087b82 */ /* 0x000e220000000800 */
[----:B------:R-:W-:Y:S02]  /*0c20*/  IMAD.MOV.U32 R11, RZ, RZ, 0x1 ;  /* 0x00000001ff0b7424 */ /* 0x000fe400078e00ff */
[----:B------:R-:W-:-:S02]  /*0c30*/  IMAD.X R3, RZ, RZ, ~R3, P0 ;  /* 0x000000ffff037224 */ /* 0x000fc400000e0e03 */
[----:B------:R-:W-:-:S03]  /*0c40*/  IMAD.WIDE.U32 R4, R7, R16, R4 ;  /* 0x0000001007047225 */ /* 0x000fc600078e0004 */
[----:B------:R-:W2:Y:S01]  /*0c50*/  LDC R14, c[0x0][0x608] ;  /* 0x00018200ff0e7b82 */ /* 0x000ea20000000800 */
[----:B------:R-:W-:-:S04]  /*0c60*/  IMAD R6, R3, R16, RZ ;  /* 0x0000001003067224 */ /* 0x000fc800078e02ff */
[----:B------:R-:W-:-:S03]  /*0c70*/  IMAD R3, R7, R17, R6 ;  /* 0x0000001107037224 */ /* 0x000fc600078e0206 */
[----:B------:R-:W3:Y:S01]  /*0c80*/  LDC R18, c[0x0][0x658] ;  /* 0x00019600ff127b82 */ /* 0x000ee20000000800 */
[----:B------:R-:W-:Y:S01]  /*0c90*/  IMAD.IADD R3, R5, 0x1, R3 ;  /* 0x0000000105037824 */ /* 0x000fe200078e0203 */
[----:B-1----:R-:W-:Y:S01]  /*0ca0*/  ISETP.NE.U32.AND P0, PT, R20, RZ, PT ;  /* 0x000000ff1400720c */ /* 0x002fe20003f05070 */
[----:B------:R-:W-:-:S03]  /*0cb0*/  IMAD.MOV.U32 R5, RZ, RZ, -0x1 ;  /* 0xffffffffff057424 */ /* 0x000fc600078e00ff */
[----:B------:R-:W-:Y:S02]  /*0cc0*/  ISETP.NE.AND.EX P0, PT, R21, RZ, PT, P0 ;  /* 0x000000ff1500720c */ /* 0x000fe40003f05300 */
[----:B------:R-:W1:Y:S01]  /*0cd0*/  LDC R13, c[0x0][0x600] ;  /* 0x00018000ff0d7b82 */ /* 0x000e620000000800 */
[-CC-:B0-----:R-:W-:Y:S02]  /*0ce0*/  SHF.R.U64 R10, R4, R8.reuse, R3.reuse ;  /* 0x00000008040a7219 */ /* 0x181fe40000001203 */
[----:B------:R-:W-:-:S05]  /*0cf0*/  SHF.R.U32.HI R3, RZ, R8, R3 ;  /* 0x00000008ff037219 */ /* 0x000fca0000011603 */
[----:B------:R-:W0:Y:S01]  /*0d00*/  LDC R15, c[0x0][0x648] ;  /* 0x00019200ff0f7b82 */ /* 0x000e220000000800 */
[-CC-:B--2---:R-:W-:Y:S02]  /*0d10*/  SHF.R.U64 R19, R10, R14.reuse, R3.reuse ;  /* 0x0000000e0a137219 */ /* 0x184fe40000001203 */
[----:B------:R-:W-:-:S05]  /*0d20*/  SHF.R.U32.HI R3, RZ, R14, R3 ;  /* 0x0000000eff037219 */ /* 0x000fca0000011603 */
[----:B------:R-:W2:Y:S01]  /*0d30*/  LDC R17, c[0x0][0x638] ;  /* 0x00018e00ff117b82 */ /* 0x000ea20000000800 */
[-C--:B---3--:R-:W-:Y:S02]  /*0d40*/  SHF.L.U32 R2, R5, R18.reuse, RZ ;  /* 0x0000001205027219 */ /* 0x088fe400000006ff */
[--C-:B------:R-:W-:Y:S02]  /*0d50*/  SHF.R.U64 R12, R19, R18, R3.reuse ;  /* 0x00000012130c7219 */ /* 0x100fe40000001203 */
[----:B------:R-:W-:Y:S02]  /*0d60*/  LOP3.LUT R8, RZ, R2, RZ, 0x33, !PT ;  /* 0x00000002ff087212 */ /* 0x000fe400078e33ff */
[----:B------:R-:W-:Y:S01]  /*0d70*/  SHF.R.U32.HI R3, RZ, R18, R3 ;  /* 0x00000012ff037219 */ /* 0x000fe20000011603 */
[----:B------:R-:W3:Y:S01]  /*0d80*/  LDC R16, c[0x0][0x610] ;  /* 0x00018400ff107b82 */ /* 0x000ee20000000800 */
[----:B------:R-:W-:Y:S01]  /*0d90*/  IMAD.MOV.U32 R2, RZ, RZ, R12 ;  /* 0x000000ffff027224 */ /* 0x000fe200078e000c */
[----:B------:R-:W-:Y:S06]  /*0da0*/  @!P0 BRA `(.L_x_10) ;  /* 0x0000000000288947 */ /* 0x000fec0003800000 */
[----:B------:R-:W4:Y:S02]  /*0db0*/  LDC R7, c[0x0][0x64c] ;  /* 0x00019300ff077b82 */ /* 0x000f240000000800 */
[----:B----4-:R-:W-:-:S05]  /*0dc0*/  IADD3 R7, P0, R12, R7, RZ ;  /* 0x000000070c077210 */ /* 0x010fca0007f1e0ff */
        /* <DEDUP_REMOVED lines=8> */
.L_x_10:
[----:B0-----:R-:W-:Y:S01]  /*0e50*/  SHF.R.U64 R4, R2, R15, R3 ;  /* 0x0000000f02047219 */ /* 0x001fe20000001203 */
[----:B-1----:R-:W-:Y:S01]  /*0e60*/  VIADD R5, R13, 0xffffffff ;  /* 0xffffffff0d057836 */ /* 0x002fe20000000000 */
[----:B------:R-:W-:Y:S02]  /*0e70*/  SHF.L.U32 R2, R11, R18, RZ ;  /* 0x000000120b027219 */ /* 0x000fe400000006ff */
[----:B------:R-:W-:Y:S01]  /*0e80*/  LOP3.LUT R3, R19, R8, RZ, 0xc0, !PT ;  /* 0x0000000813037212 */ /* 0x000fe200078ec0ff */
[----:B------:R-:W-:Y:S01]  /*0e90*/  IMAD.MOV R6, RZ, RZ, -R4 ;  /* 0x000000ffff067224 */ /* 0x000fe200078e0a04 */
[----:B------:R-:W-:Y:S02]  /*0ea0*/  SEL R0, R0, R23, !P4 ;  /* 0x0000001700007207 */ /* 0x000fe40006000000 */
[----:B------:R-:W-:Y:S01]  /*0eb0*/  LOP3.LUT R5, R10, R5, RZ, 0xc0, !PT ;  /* 0x000000050a057212 */ /* 0x000fe200078ec0ff */
[----:B------:R-:W-:Y:S01]  /*0ec0*/  IMAD R3, R2, R4, R3 ;  /* 0x0000000402037224 */ /* 0x000fe200078e0203 */
[----:B------:R-:W-:Y:S01]  /*0ed0*/  R2UR UR22, R22 ;  /* 0x00000000161672ca */ /* 0x000fe200000e0000 */
[----:B--2---:R-:W-:-:S02]  /*0ee0*/  IMAD R2, R6, R17, R12 ;  /* 0x0000001106027224 */ /* 0x004fc400078e020c */
[----:B---3--:R-:W-:Y:S02]  /*0ef0*/  IMAD R0, R3, R16, R0 ;  /* 0x0000001003007224 */ /* 0x008fe400078e0200 */
[----:B------:R-:W-:Y:S02]  /*0f00*/  IMAD R3, R2, R13, R5 ;  /* 0x0000000d02037224 */ /* 0x000fe400078e0205 */
[----:B------:R-:W-:-:S03]  /*0f10*/  IMAD.MOV.U32 R4, RZ, RZ, 0x1 ;  /* 0x00000001ff047424 */ /* 0x000fc600078e00ff */
[----:B------:R-:W-:Y:S02]  /*0f20*/  SEL R2, R3, R0, !P4 ;  /* 0x0000000003027207 */ /* 0x000fe40006000000 */
[----:B------:R-:W-:-:S03]  /*0f30*/  SEL R0, R0, R3, !P4 ;  /* 0x0000000300007207 */ /* 0x000fc60006000000 */
[----:B------:R1:W-:Y:S04]  /*0f40*/  STL [R1+0x88], R2 ;  /* 0x0000880201007387 */ /* 0x0003e80000100800 */
[----:B------:R1:W-:Y:S02]  /*0f50*/  STL [R1+0x8c], R0 ;  /* 0x00008c0001007387 */ /* 0x0003e40000100800 */
.L_x_8:
[----:B------:R-:W-:-:S08]  /*0f60*/  NOP ;  /* 0x0000000000007918 */ /* 0x000fd00000000000 */
[----:B------:R-:W2:Y:S02]  /*0f70*/  USETMAXREG.TRY_ALLOC.CTAPOOL UP0, 0xe8 ;  /* 0x000000e8000079c8 */ /* 0x000ea40008000600 */
[----:B--2---:R-:W-:-:S13]  /*0f80*/  PLOP3.LUT P0, PT, PT, PT, UP0, 0x80, 0x0 ;  /* 0x000000000000781c */ /* 0x004fda0003f0f008 */
[----:B------:R-:W-:Y:S05]  /*0f90*/  @!P0 BRA `(.L_x_8) ;  /* 0xfffffffc00f08947 */ /* 0x000fea000383ffff */
[----:B------:R-:W-:Y:S01]  /*0fa0*/  ULDC.64 UR4, c[0x0][0x598] ;  /* 0x0001660000047ab9 */ /* 0x000fe20000000a00 */
[----:B------:R-:W-:Y:S01]  /*0fb0*/  ULDC.64 UR14, c[0x0][0x208] ;  /* 0x00008200000e7ab9 */ /* 0x000fe20000000a00 */
[----:B------:R-:W-:-:S04]  /*0fc0*/  ISETP.NE.U32.AND P0, PT, RZ, UR4, PT ;  /* 0x00000004ff007c0c */ /* 0x000fc8000bf05070 */
[----:B------:R-:W-:-:S13]  /*0fd0*/  ISETP.NE.AND.EX P0, PT, RZ, UR5, PT, P0 ;  /* 0x00000005ff007c0c */ /* 0x000fda000bf05300 */
[----:B------:R-:W-:Y:S05]  /*0fe0*/  @!P0 BRA `(.L_x_11) ;  /* 0x0000000000208947 */ /* 0x000fea0003800000 */
[----:B-1----:R-:W1:Y:S02]  /*0ff0*/  LDC.64 R2, c[0x0][0x598] ;  /* 0x00016600ff027b82 */ /* 0x002e640000000a00 */
[----:B-1----:R-:W2:Y:S02]  /*1000*/  LDG.E.64 R2, desc[UR14][R2.64] ;  /* 0x0000000e02027981 */ /* 0x002ea4000c1e1b00 */
[----:B--2---:R-:W-:-:S04]  /*1010*/  ISETP.NE.U32.AND P0, PT, R2, RZ, PT ;  /* 0x000000ff0200720c */ /* 0x004fc80003f05070 */
[----:B------:R-:W-:-:S13]  /*1020*/  ISETP.NE.AND.EX P0, PT, R3, RZ, PT, P0 ;  /* 0x000000ff0300720c */ /* 0x000fda0003f05300 */
[----:B------:R-:W-:Y:S05]  /*1030*/  @!P0 BRA `(.L_x_11) ;  /* 0x00000000000c8947 */ /* 0x000fea0003800000 */
[----:B------:R-:W2:Y:S02]  /*1040*/  LD.E R2, desc[UR14][R2.64] ;  /* 0x0000000e02027980 */ /* 0x000ea4000c101900 */
[----:B--2---:R-:W-:Y:S01]  /*1050*/  R2UR UR20, R2 ;  /* 0x00000000021472ca */ /* 0x004fe200000e0000 */
[----:B------:R-:W-:-:S14]  /*1060*/  BRA `(.L_x_12) ;  /* 0x0000000000247947 */ /* 0x000fdc0003800000 */
.L_x_11:
[----:B------:R-:W-:Y:S02]  /*1070*/  ULDC.64 UR4, c[0x0][0x588] ;  /* 0x0001620000047ab9 */ /* 0x000fe40000000a00 */
[----:B------:R-:W-:-:S04]  /*1080*/  ISETP.NE.U32.AND P0, PT, RZ, UR4, PT ;  /* 0x00000004ff007c0c */ /* 0x000fc8000bf05070 */
[----:B------:R-:W-:-:S13]  /*1090*/  ISETP.NE.AND.EX P0, PT, RZ, UR5, PT, P0 ;  /* 0x00000005ff007c0c */ /* 0x000fda000bf05300 */
[----:B------:R-:W-:Y:S05]  /*10a0*/  @!P0 BRA `(.L_x_13) ;  /* 0x0000000000108947 */ /* 0x000fea0003800000 */
[----:B-1----:R-:W1:Y:S02]  /*10b0*/  LDC.64 R2, c[0x0][0x588] ;  /* 0x00016200ff027b82 */ /* 0x002e640000000a00 */
[----:B-1----:R-:W2:Y:S02]  /*10c0*/  LDG.E R2, desc[UR14][R2.64] ;  /* 0x0000000e02027981 */ /* 0x002ea4000c1e1900 */
[----:B--2---:R-:W-:Y:S01]  /*10d0*/  R2UR UR20, R2 ;  /* 0x00000000021472ca */ /* 0x004fe200000e0000 */
[----:B------:R-:W-:-:S14]  /*10e0*/  BRA `(.L_x_12) ;  /* 0x0000000000047947 */ /* 0x000fdc0003800000 */
.L_x_13:
[----:B------:R-:W-:-:S05]  /*10f0*/  ULDC UR20, c[0x0][0x580] ;  /* 0x0001600000147ab9 */ /* 0x000fca0000000800 */
.L_x_12:
[----:B------:R-:W-:Y:S02]  /*1100*/  ULDC.64 UR4, c[0x0][0x5a0] ;  /* 0x0001680000047ab9 */ /* 0x000fe40000000a00 */
        /* <DEDUP_REMOVED lines=11> */
.L_x_14:
        /* <DEDUP_REMOVED lines=8> */
.L_x_16:
[----:B------:R-:W-:-:S05]  /*1240*/  ULDC UR21, c[0x0][0x584] ;  /* 0x0001610000157ab9 */ /* 0x000fca0000000800 */
.L_x_15:
[----:B------:R-:W-:-:S13]  /*1250*/  LOP3.LUT P0, RZ, R4, 0xff, RZ, 0xc0, !PT ;  /* 0x000000ff04ff7812 */ /* 0x000fda000780c0ff */
[----:B------:R-:W-:Y:S05]  /*1260*/  @!P0 EXIT ;  /* 0x000000000000894d */ /* 0x000fea0003800000 */
[----:B------:R-:W-:Y:S01]  /*1270*/  ULDC UR4, c[0x0][0x28c] ;  /* 0x0000a30000047ab9 */ /* 0x000fe20000000800 */
[----:B------:R-:W-:Y:S02]  /*1280*/  ULOP3.LUT UR23, UR13, 0x1, URZ, 0xfc, !UPT ;  /* 0x000000010d177892 */ /* 0x000fe4000f8efc3f */
[----:B------:R-:W-:-:S04]  /*1290*/  UIADD3 UR4, UR4, 0x3f, URZ ;  /* 0x0000003f04047890 */ /* 0x000fc8000fffe03f */
[----:B------:R-:W-:-:S04]  /*12a0*/  USHF.R.S32.HI UR5, URZ, 0x1f, UR4 ;  /* 0x0000001f3f057899 */ /* 0x000fc80008011404 */
[----:B------:R-:W-:-:S03]  /*12b0*/  ULEA.HI UR5, UR5, UR4, URZ, 0x6 ;  /* 0x0000000405057291 */ /* 0x000fc6000f8f303f */
[----:B------:R-:W-:Y:S01]  /*12c0*/  UMOV UR4, URZ ;  /* 0x0000003f00047c82 */ /* 0x000fe20008000000 */
[----:B------:R-:W-:-:S03]  /*12d0*/  USHF.R.S32.HI UR9, URZ, 0x6, UR5 ;  /* 0x000000063f097899 */ /* 0x000fc60008011405 */
[----:B------:R-:W-:-:S09]  /*12e0*/  UMOV UR5, URZ ;  /* 0x0000003f00057c82 */ /* 0x000fd20008000000 */
.L_x_297:
[----:B-1----:R-:W1:Y:S01]  /*12f0*/  S2R R0, SR_TID.X ;  /* 0x0000000000007919 */ /* 0x002e620000002100 */
[----:B--2---:R-:W2:Y:S01]  /*1300*/  S2UR UR17, SR_CgaCtaId ;  /* 0x00000000001179c3 */ /* 0x004ea20000008800 */
[----:B------:R-:W-:Y:S01]  /*1310*/  UMOV UR16, 0x400 ;  /* 0x0000040000107882 */ /* 0x000fe20000000000 */
[----:B------:R-:W-:Y:S01]  /*1320*/  UMOV UR6, URZ ;  /* 0x0000003f00067c82 */ /* 0x000fe20008000000 */
[----:B------:R-:W-:Y:S01]  /*1330*/  STL [R1+0x74], RZ ;  /* 0x000074ff01007387 */ /* 0x000fe20000100800 */
[----:B------:R-:W-:Y:S01]  /*1340*/  UMOV UR7, URZ ;  /* 0x0000003f00077c82 */ /* 0x000fe20008000000 */
[----:B------:R-:W-:Y:S01]  /*1350*/  UMOV UR8, URZ ;  /* 0x0000003f00087c82 */ /* 0x000fe20008000000 */
[----:B------:R-:W-:Y:S01]  /*1360*/  CS2R R4, SRZ ;  /* 0x0000000000047805 */ /* 0x000fe2000001ff00 */
[----:B------:R-:W-:Y:S01]  /*1370*/  STL [R1+0x70], RZ ;  /* 0x000070ff01007387 */ /* 0x000fe20000100800 */
[----:B---3--:R-:W3:Y:S01]  /*1380*/  LDC R2, c[0x0][0x28c] ;  /* 0x0000a300ff027b82 */ /* 0x008ee20000000800 */
[----:B------:R-:W-:-:S02]  /*1390*/  CS2R R6, SRZ ;  /* 0x0000000000067805 */ /* 0x000fc4000001ff00 */
[----:B------:R-:W-:Y:S01]  /*13a0*/  CS2R R8, SRZ ;  /* 0x0000000000087805 */ /* 0x000fe2000001ff00 */
[----:B------:R-:W-:Y:S01]  /*13b0*/  STL [R1+0x6c], RZ ;  /* 0x00006cff01007387 */ /* 0x000fe20000100800 */
[----:B------:R-:W-:Y:S02]  /*13c0*/  CS2R R10, SRZ ;  /* 0x00000000000a7805 */ /* 0x000fe4000001ff00 */
[----:B------:R-:W-:Y:S02]  /*13d0*/  CS2R R12, SRZ ;  /* 0x00000000000c7805 */ /* 0x000fe4000001ff00 */
[----:B------:R-:W-:Y:S01]  /*13e0*/  CS2R R14, SRZ ;  /* 0x00000000000e7805 */ /* 0x000fe2000001ff00 */
[----:B------:R-:W-:Y:S01]  /*13f0*/  STL [R1+0x68], RZ ;  /* 0x000068ff01007387 */ /* 0x000fe20000100800 */
[----:B------:R-:W-:Y:S02]  /*1400*/  CS2R R16, SRZ ;  /* 0x0000000000107805 */ /* 0x000fe4000001ff00 */
[----:B0-----:R-:W-:-:S02]  /*1410*/  CS2R R18, SRZ ;  /* 0x0000000000127805 */ /* 0x001fc4000001ff00 */
[----:B------:R-:W-:Y:S01]  /*1420*/  CS2R R20, SRZ ;  /* 0x0000000000147805 */ /* 0x000fe2000001ff00 */
[----:B------:R-:W-:Y:S01]  /*1430*/  STL [R1+0x64], RZ ;  /* 0x000064ff01007387 */ /* 0x000fe20000100800 */
[----:B------:R-:W-:Y:S02]  /*1440*/  CS2R R22, SRZ ;  /* 0x0000000000167805 */ /* 0x000fe4000001ff00 */
[----:B------:R-:W-:Y:S02]  /*1450*/  CS2R R152, SRZ ;  /* 0x0000000000987805 */ /* 0x000fe4000001ff00 */
[----:B------:R-:W-:Y:S01]  /*1460*/  CS2R R154, SRZ ;  /* 0x00000000009a7805 */ /* 0x000fe2000001ff00 */
[----:B------:R-:W-:Y:S01]  /*1470*/  STL [R1+0x60], RZ ;  /* 0x000060ff01007387 */ /* 0x000fe20000100800 */
[----:B------:R-:W-:Y:S02]  /*1480*/  CS2R R156, SRZ ;  /* 0x00000000009c7805 */ /* 0x000fe4000001ff00 */
[----:B------:R-:W-:-:S02]  /*1490*/  CS2R R158, SRZ ;  /* 0x00000000009e7805 */ /* 0x000fc4000001ff00 */
[----:B------:R-:W-:Y:S01]  /*14a0*/  CS2R R160, SRZ ;  /* 0x0000000000a07805 */ /* 0x000fe2000001ff00 */
[----:B------:R-:W-:Y:S01]  /*14b0*/  STL [R1+0x5c], RZ ;  /* 0x00005cff01007387 */ /* 0x000fe20000100800 */
[----:B------:R-:W-:Y:S02]  /*14c0*/  CS2R R162, SRZ ;  /* 0x0000000000a27805 */ /* 0x000fe4000001ff00 */
[----:B------:R-:W-:Y:S02]  /*14d0*/  CS2R R164, SRZ ;  /* 0x0000000000a47805 */ /* 0x000fe4000001ff00 */
[----:B------:R-:W-:Y:S02]  /*14e0*/  CS2R R166, SRZ ;  /* 0x0000000000a67805 */ /* 0x000fe4000001ff00 */
[----:B-1----:R-:W-:Y:S01]  /*14f0*/  LOP3.LUT R0, R0, 0x80, RZ, 0xc0, !PT ;  /* 0x0000008000007812 */ /* 0x002fe200078ec0ff */
[----:B------:R-:W-:Y:S01]  /*1500*/  STL [R1+0x58], RZ ;  /* 0x000058ff01007387 */ /* 0x000fe20000100800 */
[----:B---3--:R-:W-:-:S02]  /*1510*/  ISETP.GE.AND P0, PT, R2, 0x1, PT ;  /* 0x000000010200780c */ /* 0x008fc40003f06270 */
[----:B------:R-:W-:Y:S02]  /*1520*/  CS2R R2, SRZ ;  /* 0x0000000000027805 */ /* 0x000fe4000001ff00 */
[----:B------:R-:W-:Y:S01]  /*1530*/  SHF.R.U32.HI R0, RZ, 0x7, R0 ;  /* 0x00000007ff007819 */ /* 0x000fe20000011600 */
[----:B------:R-:W-:Y:S01]  /*1540*/  STL [R1+0x54], RZ ;  /* 0x000054ff01007387 */ /* 0x000fe20000100800 */
[----:B------:R-:W-:Y:S02]  /*1550*/  CS2R R168, SRZ ;  /* 0x0000000000a87805 */ /* 0x000fe4000001ff00 */
[----:B------:R-:W-:Y:S02]  /*1560*/  CS2R R170, SRZ ;  /* 0x0000000000aa7805 */ /* 0x000fe4000001ff00 */
[----:B------:R-:W-:Y:S01]  /*1570*/  CS2R R172, SRZ ;  /* 0x0000000000ac7805 */ /* 0x000fe2000001ff00 */
[----:B------:R-:W-:Y:S01]  /*1580*/  STL [R1+0x50], RZ ;  /* 0x000050ff01007387 */ /* 0x000fe20000100800 */
[----:B------:R-:W-:-:S02]  /*1590*/  CS2R R174, SRZ ;  /* 0x0000000000ae7805 */ /* 0x000fc4000001ff00 */
[----:B------:R-:W-:Y:S02]  /*15a0*/  CS2R R176, SRZ ;  /* 0x0000000000b07805 */ /* 0x000fe4000001ff00 */
[----:B------:R-:W-:Y:S01]  /*15b0*/  CS2R R178, SRZ ;  /* 0x0000000000b27805 */ /* 0x000fe2000001ff00 */
[----:B------:R-:W0:Y:S01]  /*15c0*/  SHFL.IDX PT, R0, R0, RZ, 0x1f ;  /* 0x00001fff00007589 */ /* 0x000e2200000e0000 */
[----:B------:R-:W-:Y:S02]  /*15d0*/  CS2R R180, SRZ ;  /* 0x0000000000b47805 */ /* 0x000fe4000001ff00 */
[----:B------:R-:W-:Y:S02]  /*15e0*/  CS2R R182, SRZ ;  /* 0x0000000000b67805 */ /* 0x000fe4000001ff00 */
[----:B------:R-:W-:Y:S01]  /*15f0*/  CS2R R184, SRZ ;  /* 0x0000000000b87805 */ /* 0x000fe2000001ff00 */
[----:B------:R1:W-:Y:S01]  /*1600*/  STL [R1+0x4c], RZ ;  /* 0x00004cff01007387 */ /* 0x0003e20000100800 */
[----:B------:R-:W-:-:S02]  /*1610*/  CS2R R186, SRZ ;  /* 0x0000000000ba7805 */ /* 0x000fc4000001ff00 */
[----:B------:R-:W-:Y:S02]  /*1620*/  CS2R R188, SRZ ;  /* 0x0000000000bc7805 */ /* 0x000fe4000001ff00 */
[----:B------:R-:W-:Y:S01]  /*1630*/  CS2R R190, SRZ ;  /* 0x0000000000be7805 */ /* 0x000fe2000001ff00 */
[----:B------:R1:W-:Y:S01]  /*1640*/  STL [R1+0x48], RZ ;  /* 0x000048ff01007387 */ /* 0x0003e20000100800 */
        /* <DEDUP_REMOVED lines=14> */
[----:B------:R-:W-:Y:S02]  /*1730*/  CS2R R214, SRZ ;  /* 0x0000000000d67805 */ /* 0x000fe4000001ff00 */
[----:B0-----:R-:W-:Y:S01]  /*1740*/  R2UR UR11, R0 ;  /* 0x00000000000b72ca */ /* 0x001fe200000e0000 */
[----:B------:R1:W-:Y:S01]  /*1750*/  STL [R1+0x38], RZ ;  /* 0x000038ff01007387 */ /* 0x0003e20000100800 */
[----:B------:R-:W-:Y:S01]  /*1760*/  IMAD.MOV.U32 R0, RZ, RZ, RZ ;  /* 0x000000ffff007224 */ /* 0x000fe200078e00ff */
[----:B------:R-:W-:Y:S02]  /*1770*/  CS2R R216, SRZ ;  /* 0x0000000000d87805 */ /* 0x000fe4000001ff00 */
[----:B------:R-:W-:Y:S01]  /*1780*/  CS2R R218, SRZ ;  /* 0x0000000000da7805 */ /* 0x000fe2000001ff00 */
[----:B------:R1:W-:Y:S01]  /*1790*/  STL [R1+0x34], RZ ;  /* 0x000034ff01007387 */ /* 0x0003e20000100800 */
[----:B------:R-:W-:-:S02]  /*17a0*/  CS2R R220, SRZ ;  /* 0x0000000000dc7805 */ /* 0x000fc4000001ff00 */
[----:B------:R-:W-:Y:S02]  /*17b0*/  CS2R R222, SRZ ;  /* 0x0000000000de7805 */ /* 0x000fe4000001ff00 */
[----:B------:R-:W-:Y:S01]  /*17c0*/  CS2R R224, SRZ ;  /* 0x0000000000e07805 */ /* 0x000fe2000001ff00 */
[----:B------:R1:W-:Y:S01]  /*17d0*/  STL [R1+0x30], RZ ;  /* 0x000030ff01007387 */ /* 0x0003e20000100800 */
[----:B------:R-:W-:Y:S01]  /*17e0*/  IMAD.MOV.U32 R226, RZ, RZ, RZ ;  /* 0x000000ffffe27224 */ /* 0x000fe200078e00ff */
[----:B------:R-:W-:Y:S01]  /*17f0*/  CS2R R88, SRZ ;  /* 0x0000000000587805 */ /* 0x000fe2000001ff00 */
[----:B------:R-:W-:Y:S01]  /*1800*/  IMAD.U32 R227, RZ, RZ, UR4 ;  /* 0x00000004ffe37e24 */ /* 0x000fe2000f8e00ff */
[----:B------:R1:W-:Y:S01]  /*1810*/  STL [R1+0x2c], RZ ;  /* 0x00002cff01007387 */ /* 0x0003e20000100800 */
[----:B------:R-:W-:Y:S01]  /*1820*/  ULEA.HI UR10, UR11, UR11, URZ, 0x1 ;  /* 0x0000000b0b0a7291 */ /* 0x000fe2000f8f083f */
[----:B------:R-:W-:Y:S02]  /*1830*/  CS2R R90, SRZ ;  /* 0x00000000005a7805 */ /* 0x000fe4000001ff00 */
[----:B------:R-:W-:Y:S01]  /*1840*/  CS2R R92, SRZ ;  /* 0x00000000005c7805 */ /* 0x000fe2000001ff00 */
[----:B------:R1:W-:Y:S01]  /*1850*/  STL [R1+0x28], RZ ;  /* 0x000028ff01007387 */ /* 0x0003e20000100800 */
[----:B------:R-:W-:Y:S01]  /*1860*/  ULOP3.LUT UR12, UR10, 0xffffe, URZ, 0xc0, !UPT ;  /* 0x000ffffe0a0c7892 */ /* 0x000fe2000f8ec03f */
[----:B------:R-:W-:Y:S01]  /*1870*/  CS2R R94, SRZ ;  /* 0x00000000005e7805 */ /* 0x000fe2000001ff00 */
[----:B--2---:R-:W-:Y:S01]  /*1880*/  ULEA UR10, UR17, UR16, 0x18 ;  /* 0x00000010110a7291 */ /* 0x004fe2000f8ec03f */
[----:B------:R1:W-:Y:S01]  /*1890*/  STL [R1+0x24], RZ ;  /* 0x000024ff01007387 */ /* 0x0003e20000100800 */
[----:B------:R-:W-:Y:S01]  /*18a0*/  UIADD3 UR12, UR11, -UR12, URZ ;  /* 0x8000000c0b0c7290 */ /* 0x000fe2000fffe03f */
[----:B------:R-:W-:-:S02]  /*18b0*/  CS2R R96, SRZ ;  /* 0x0000000000607805 */ /* 0x000fc4000001ff00 */
[----:B------:R-:W-:Y:S01]  /*18c0*/  CS2R R98, SRZ ;  /* 0x0000000000627805 */ /* 0x000fe2000001ff00 */
[----:B------:R1:W-:Y:S01]  /*18d0*/  STL [R1+0x20], RZ ;  /* 0x000020ff01007387 */ /* 0x0003e20000100800 */
[----:B------:R-:W-:Y:S01]  /*18e0*/  ULEA UR12, UR12, UR10, 0xc ;  /* 0x0000000a0c0c7291 */ /* 0x000fe2000f8e603f */
[----:B------:R-:W-:Y:S02]  /*18f0*/  CS2R R100, SRZ ;  /* 0x0000000000647805 */ /* 0x000fe4000001ff00 */
[----:B------:R-:W-:Y:S01]  /*1900*/  CS2R R102, SRZ ;  /* 0x0000000000667805 */ /* 0x000fe2000001ff00 */
[----:B------:R1:W-:Y:S01]  /*1910*/  STL [R1+0x1c], RZ ;  /* 0x00001cff01007387 */ /* 0x0003e20000100800 */
[----:B------:R-:W-:Y:S01]  /*1920*/  UIADD3 UR12, UR12, 0x100, URZ ;  /* 0x000001000c0c7890 */ /* 0x000fe2000fffe03f */
[----:B------:R-:W-:Y:S02]  /*1930*/  CS2R R104, SRZ ;  /* 0x0000000000687805 */ /* 0x000fe4000001ff00 */
[----:B------:R-:W-:Y:S01]  /*1940*/  CS2R R106, SRZ ;  /* 0x00000000006a7805 */ /* 0x000fe2000001ff00 */
[----:B------:R1:W-:Y:S01]  /*1950*/  STL [R1+0x18], RZ ;  /* 0x000018ff01007387 */ /* 0x0003e20000100800 */
[----:B------:R-:W-:Y:S01]  /*1960*/  USHF.R.U32.HI UR11, URZ, 0x4, UR12 ;  /* 0x000000043f0b7899 */ /* 0x000fe2000801160c */
[----:B------:R-:W-:-:S02]  /*1970*/  CS2R R108, SRZ ;  /* 0x00000000006c7805 */ /* 0x000fc4000001ff00 */
[----:B------:R-:W-:Y:S01]  /*1980*/  CS2R R110, SRZ ;  /* 0x00000000006e7805 */ /* 0x000fe2000001ff00 */
[----:B------:R1:W-:Y:S01]  /*1990*/  STL [R1+0x14], RZ ;  /* 0x000014ff01007387 */ /* 0x0003e20000100800 */
[----:B------:R-:W-:Y:S01]  /*19a0*/  ULOP3.LUT UR11, UR11, 0x3fff, URZ, 0xc0, !UPT ;  /* 0x00003fff0b0b7892 */ /* 0x000fe2000f8ec03f */
[----:B------:R-:W-:Y:S01]  /*19b0*/  CS2R R112, SRZ ;  /* 0x0000000000707805 */ /* 0x000fe2000001ff00 */
[----:B------:R-:W-:Y:S01]  /*19c0*/  UMOV UR12, UR5 ;  /* 0x00000005000c7c82 */ /* 0x000fe20008000000 */
        /* <DEDUP_REMOVED lines=16> */
[----:B------:R1:W-:Y:S01]  /*1ad0*/  STL [R1], RZ ;  /* 0x000000ff01007387 */ /* 0x0003e20000100800 */
[----:B------:R-:W-:Y:S02]  /*1ae0*/  CS2R R138, SRZ ;  /* 0x00000000008a7805 */ /* 0x000fe4000001ff00 */
[----:B------:R-:W-:Y:S02]  /*1af0*/  CS2R R140, SRZ ;  /* 0x00000000008c7805 */ /* 0x000fe4000001ff00 */
[----:B------:R-:W-:Y:S02]  /*1b00*/  CS2R R142, SRZ ;  /* 0x00000000008e7805 */ /* 0x000fe4000001ff00 */
[----:B------:R-:W-:-:S02]  /*1b10*/  CS2R R144, SRZ ;  /* 0x0000000000907805 */ /* 0x000fc4000001ff00 */
[----:B------:R-:W-:Y:S02]  /*1b20*/  CS2R R146, SRZ ;  /* 0x0000000000927805 */ /* 0x000fe4000001ff00 */
[----:B------:R-:W-:Y:S02]  /*1b30*/  CS2R R148, SRZ ;  /* 0x0000000000947805 */ /* 0x000fe4000001ff00 */
[----:B------:R-:W-:Y:S02]  /*1b40*/  CS2R R150, SRZ ;  /* 0x0000000000967805 */ /* 0x000fe4000001ff00 */
[----:B------:R-:W-:Y:S02]  /*1b50*/  CS2R R24, SRZ ;  /* 0x0000000000187805 */ /* 0x000fe4000001ff00 */
[----:B----4-:R-:W-:Y:S02]  /*1b60*/  CS2R R26, SRZ ;  /* 0x00000000001a7805 */ /* 0x010fe4000001ff00 */
[----:B------:R-:W-:-:S02]  /*1b70*/  CS2R R28, SRZ ;  /* 0x00000000001c7805 */ /* 0x000fc4000001ff00 */
[----:B------:R-:W-:Y:S02]  /*1b80*/  CS2R R30, SRZ ;  /* 0x00000000001e7805 */ /* 0x000fe4000001ff00 */
[----:B------:R-:W-:Y:S02]  /*1b90*/  CS2R R32, SRZ ;  /* 0x0000000000207805 */ /* 0x000fe4000001ff00 */
        /* <DEDUP_REMOVED lines=26> */
[----:B------:R-:W-:Y:S01]  /*1d40*/  CS2R R86, SRZ ;  /* 0x0000000000567805 */ /* 0x000fe2000001ff00 */
[----:B-1----:R-:W-:Y:S06]  /*1d50*/  @!P0 BRA `(.L_x_17) ;  /* 0x0000001000888947 */ /* 0x002fec0003800000 */
[----:B------:R-:W-:-:S06]  /*1d60*/  UISETP.NE.AND UP0, UPT, UR23, 0x3, UPT ;  /* 0x000000031700788c */ /* 0x000fcc000bf05270 */
[----:B------:R-:W-:-:S13]  /*1d70*/  PLOP3.LUT P1, PT, PT, PT, UP0, 0x80, 0x0 ;  /* 0x000000000000781c */ /* 0x000fda0003f2f008 */
[----:B------:R-:W-:Y:S05]  /*1d80*/  @!P1 BRA `(.L_x_18) ;  /* 0x0000000000049947 */ /* 0x000fea0003800000 */
[----:B------:R-:W-:Y:S01]  /*1d90*/  BPT.TRAP 0x1 ;  /* 0x000000040000795c */ /* 0x000fe20000300000 */
.L_x_18:
[----:B------:R-:W-:Y:S01]  /*1da0*/  ULEA UR6, UR5, UR10, 0x3 ;  /* 0x0000000a05067291 */ /* 0x000fe2000f8e183f */
[----:B------:R-:W-:-:S05]  /*1db0*/  IMAD.U32 R0, RZ, RZ, UR4 ;  /* 0x00000004ff007e24 */ /* 0x000fca000f8e00ff */
[----:B------:R-:W-:-:S04]  /*1dc0*/  SHF.L.U32 R0, R0, 0x1f, RZ ;  /* 0x0000001f00007819 */ /* 0x000fc800000006ff */
[----:B------:R0:W1:Y:S01]  /*1dd0*/  SYNCS.PHASECHK.TRANS64.TRYWAIT P0, [UR6], R0 ;  /* 0x00000000ff0075a7 */ /* 0x0000620008000146 */
[----:B------:R-:W-:Y:S05]  /*1de0*/  @!P1 BRA `(.L_x_19) ;  /* 0x0000000000049947 */ /* 0x000fea0003800000 */
[----:B------:R-:W-:Y:S01]  /*1df0*/  BPT.TRAP 0x1 ;  /* 0x000000040000795c */ /* 0x000fe20000300000 */
.L_x_19:
[----:B-1----:R-:W-:Y:S05]  /*1e00*/  @P0 BRA `(.L_x_20) ;  /* 0x0000000000080947 */ /* 0x002fea0003800000 */
[----:B------:R-:W1:Y:S02]  /*1e10*/  SYNCS.PHASECHK.TRANS64.TRYWAIT P0, [UR6], R0 ;  /* 0x00000000ff0075a7 */ /* 0x000e640008000146 */
[----:B-1----:R-:W-:Y:S05]  /*1e20*/  @!P0 BRA `(.L_x_21) ;  /* 0x000000e400c08947 */ /* 0x002fea0003800000 */
.L_x_20:
[----:B------:R-:W-:Y:S01]  /*1e30*/  UIADD3 UR6, UR10, 0x10100, URZ ;  /* 0x000101000a067890 */ /* 0x000fe2000fffe03f */
[----:B------:R-:W-:Y:S01]  /*1e40*/  WARPGROUP.ARRIVE ;  /* 0x00000000000079c5 */ /* 0x000fe20000000000 */
[----:B------:R-:W-:Y:S01]  /*1e50*/  ULOP3.LUT UR7, UR11, 0x10000, URZ, 0xfc, !UPT ;  /* 0x000100000b077892 */ /* 0x000fe2000f8efc3f */
[----:B------:R2:W-:Y:S01]  /*1e60*/  STL [R1+0x74], RZ ;  /* 0x000074ff01007387 */ /* 0x0005e20000100800 */
[----:B------:R-:W-:Y:S01]  /*1e70*/  USHF.R.U32.HI UR6, URZ, 0x4, UR6 ;  /* 0x000000043f067899 */ /* 0x000fe20008011606 */
[----:B01----:R-:W-:Y:S01]  /*1e80*/  IMAD.MOV.U32 R0, RZ, RZ, RZ ;  /* 0x000000ffff007224 */ /* 0x003fe200078e00ff */
[----:B------:R-:W-:Y:S01]  /*1e90*/  ULEA UR7, UR5, UR7, 0xa ;  /* 0x0000000705077291 */ /* 0x000fe2000f8e503f */
[----:B------:R2:W-:Y:S01]  /*1ea0*/  STL [R1+0x70], RZ ;  /* 0x000070ff01007387 */ /* 0x0005e20000100800 */
[----:B------:R-:W-:Y:S01]  /*1eb0*/  ULOP3.LUT UR6, UR6, 0x3fff, URZ, 0xc0, !UPT ;  /* 0x00003fff06067892 */ /* 0x000fe2000f8ec03f */
[----:B------:R-:W-:Y:S01]  /*1ec0*/  CS2R R2, SRZ ;  /* 0x0000000000027805 */ /* 0x000fe2000001ff00 */
[----:B------:R-:W-:Y:S01]  /*1ed0*/  UMOV UR17, 0x80000020 ;  /* 0x8000002000117882 */ /* 0x000fe20000000000 */
[----:B------:R-:W-:Y:S01]  /*1ee0*/  UMOV UR19, 0x80000020 ;  /* 0x8000002000137882 */ /* 0x000fe20000000000 */
[----:B------:R-:W-:Y:S01]  /*1ef0*/  ULOP3.LUT UR6, UR6, 0x10000, URZ, 0xfc, !UPT ;  /* 0x0001000006067892 */ /* 0x000fe2000f8efc3f */
[----:B------:R2:W-:Y:S01]  /*1f00*/  STL [R1+0x6c], RZ ;  /* 0x00006cff01007387 */ /* 0x0005e20000100800 */
[----:B------:R-:W-:Y:S01]  /*1f10*/  UMOV UR16, UR7 ;  /* 0x0000000700107c82 */ /* 0x000fe20008000000 */
[----:B------:R-:W-:Y:S01]  /*1f20*/  CS2R R4, SRZ ;  /* 0x0000000000047805 */ /* 0x000fe2000001ff00 */
[----:B------:R-:W-:Y:S01]  /*1f30*/  ULEA UR8, UR5, UR6, 0x9 ;  /* 0x0000000605087291 */ /* 0x000fe2000f8e483f */
[----:B------:R2:W-:Y:S01]  /*1f40*/  STL [R1+0x68], RZ ;  /* 0x000068ff01007387 */ /* 0x0005e20000100800 */
[----:B------:R-:W-:Y:S01]  /*1f50*/  CS2R R6, SRZ ;  /* 0x0000000000067805 */ /* 0x000fe2000001ff00 */
[----:B------:R-:W-:Y:S01]  /*1f60*/  UMOV UR6, 0x2 ;  /* 0x0000000200067882 */ /* 0x000fe20000000000 */
[----:B------:R-:W-:Y:S01]  /*1f70*/  CS2R R8, SRZ ;  /* 0x0000000000087805 */ /* 0x000fe2000001ff00 */
[----:B------:R2:W-:Y:S01]  /*1f80*/  STL [R1+0x64], RZ ;  /* 0x000064ff01007387 */ /* 0x0005e20000100800 */
[----:B------:R-:W-:Y:S01]  /*1f90*/  CS2R R10, SRZ ;  /* 0x00000000000a7805 */ /* 0x000fe2000001ff00 */
[----:B------:R-:W-:Y:S01]  /*1fa0*/  UMOV UR18, UR8 ;  /* 0x0000000800127c82 */ /* 0x000fe20008000000 */
[----:B------:R-:W-:Y:S01]  /*1fb0*/  CS2R R12, SRZ ;  /* 0x00000000000c7805 */ /* 0x000fe2000001ff00 */
[----:B------:R-:W-:Y:S01]  /*1fc0*/  QGMMA.64x128x32.F32.E5M2.E5M2 R88, gdesc[UR16], RZ, !UPT ;  /* 0x01e00000105879f3 */ /* 0x000fe2000c7038ff */
[----:B------:R-:W-:Y:S01]  /*1fd0*/  UIADD3 UR16, UR7, 0x200, URZ ;  /* 0x0000020007107890 */ /* 0x000fe2000fffe03f */
[----:B------:R2:W-:Y:S01]  /*1fe0*/  STL [R1+0x60], RZ ;  /* 0x000060ff01007387 */ /* 0x0005e20000100800 */
[----:B------:R-:W-:Y:S01]  /*1ff0*/  UMOV UR17, 0x80000020 ;  /* 0x8000002000117882 */ /* 0x000fe20000000000 */
[----:B------:R-:W-:-:S02]  /*2000*/  CS2R R14, SRZ ;  /* 0x00000000000e7805 */ /* 0x000fc4000001ff00 */
[----:B------:R-:W-:Y:S01]  /*2010*/  CS2R R16, SRZ ;  /* 0x0000000000107805 */ /* 0x000fe2000001ff00 */
[----:B------:R2:W-:Y:S01]  /*2020*/  STL [R1+0x5c], RZ ;  /* 0x00005cff01007387 */ /* 0x0005e20000100800 */
[----:B------:R-:W-:Y:S02]  /*2030*/  CS2R R18, SRZ ;  /* 0x0000000000127805 */ /* 0x000fe4000001ff00 */
[----:B------:R-:W-:Y:S02]  /*2040*/  CS2R R20, SRZ ;  /* 0x0000000000147805 */ /* 0x000fe4000001ff00 */
[----:B------:R-:W-:Y:S01]  /*2050*/  CS2R R22, SRZ ;  /* 0x0000000000167805 */ /* 0x000fe2000001ff00 */
[----:B------:R2:W-:Y:S01]  /*2060*/  STL [R1+0x58], RZ ;  /* 0x000058ff01007387 */ /* 0x0005e20000100800 */
[----:B------:R-:W-:Y:S01]  /*2070*/  CS2R R152, SRZ ;  /* 0x0000000000987805 */ /* 0x000fe2000001ff00 */
[----:B------:R-:W-:Y:S01]  /*2080*/  QGMMA.64x128x32.F32.E5M2.E5M2 R24, gdesc[UR16], RZ, !UPT ;  /* 0x01e00000101879f3 */ /* 0x000fe2000c7038ff */
[----:B------:R-:W-:Y:S01]  /*2090*/  UIADD3 UR16, UR7, 0x2, URZ ;  /* 0x0000000207107890 */ /* 0x000fe2000fffe03f */
[----:B------:R2:W-:Y:S01]  /*20a0*/  STL [R1+0x54], RZ ;  /* 0x000054ff01007387 */ /* 0x0005e20000100800 */
[----:B------:R-:W-:Y:S01]  /*20b0*/  UIADD3 UR18, UR8, 0x2, URZ ;  /* 0x0000000208127890 */ /* 0x000fe2000fffe03f */
[----:B------:R-:W-:Y:S01]  /*20c0*/  CS2R R154, SRZ ;  /* 0x00000000009a7805 */ /* 0x000fe2000001ff00 */
[----:B------:R-:W-:Y:S01]  /*20d0*/  UMOV UR17, 0x80000020 ;  /* 0x8000002000117882 */ /* 0x000fe20000000000 */
        /* <DEDUP_REMOVED lines=9> */
[----:B------:R-:W-:Y:S02]  /*2170*/  CS2R R166, SRZ ;  /* 0x0000000000a67805 */ /* 0x000fe4000001ff00 */
        /* <DEDUP_REMOVED lines=39> */
[----:B------:R-:W-:-:S03]  /*23f0*/  IMAD.MOV.U32 R226, RZ, RZ, RZ ;  /* 0x000000ffffe27224 */ /* 0x000fc600078e00ff */
[----:B------:R2:W-:Y:S04]  /*2400*/  STL [R1+0x1c], RZ ;  /* 0x00001cff01007387 */ /* 0x0005e80000100800 */
[----:B------:R2:W-:Y:S04]  /*2410*/  STL [R1+0x18], RZ ;  /* 0x000018ff01007387 */ /* 0x0005e80000100800 */
[----:B------:R2:W-:Y:S04]  /*2420*/  STL [R1+0x14], RZ ;  /* 0x000014ff01007387 */ /* 0x0005e80000100800 */
[----:B------:R2:W-:Y:S04]  /*2430*/  STL [R1+0x10], RZ ;  /* 0x000010ff01007387 */ /* 0x0005e80000100800 */
[----:B------:R2:W-:Y:S04]  /*2440*/  STL [R1+0xc], RZ ;  /* 0x00000cff01007387 */ /* 0x0005e80000100800 */
[----:B------:R2:W-:Y:S04]  /*2450*/  STL [R1+0x8], RZ ;  /* 0x000008ff01007387 */ /* 0x0005e80000100800 */
[----:B------:R2:W-:Y:S04]  /*2460*/  STL [R1+0x4], RZ ;  /* 0x000004ff01007387 */ /* 0x0005e80000100800 */
[----:B------:R2:W-:Y:S01]  /*2470*/  STL [R1], RZ ;  /* 0x000000ff01007387 */ /* 0x0005e20000100800 */
[----:B------:R-:W-:Y:S01]  /*2480*/  QGMMA.64x128x32.F32.E5M2.E5M2 R88, gdesc[UR16], R88 ;  /* 0x01e00000105879f3 */ /* 0x000fe20008703858 */
[----:B------:R-:W-:Y:S01]  /*2490*/  UIADD3 UR16, UR7, 0x202, URZ ;  /* 0x0000020207107890 */ /* 0x000fe2000fffe03f */
[----:B------:R-:W-:-:S02]  /*24a0*/  UMOV UR17, 0x80000020 ;  /* 0x8000002000117882 */ /* 0x000fc40000000000 */
[----:B------:R-:W-:Y:S02]  /*24b0*/  ULDC UR7, c[0x0][0x50c] ;  /* 0x0001430000077ab9 */ /* 0x000fe40000000800 */
[----:B------:R-:W-:-:S04]  /*24c0*/  UISETP.NE.AND UP0, UPT, UR7, 0x2, UPT ;  /* 0x000000020700788c */ /* 0x000fc8000bf05270 */
[----:B------:R-:W-:Y:S02]  /*24d0*/  USEL UR7, URZ, 0x1, UP0 ;  /* 0x000000013f077887 */ /* 0x000fe40008000000 */
[----:B------:R-:W-:Y:S04]  /*24e0*/  QGMMA.64x128x32.F32.E5M2.E5M2 R24, gdesc[UR16], R24, gsb0 ;  /* 0x01e00000101879f3 */ /* 0x000fe80008003818 */
[----:B------:R-:W-:-:S13]  /*24f0*/  ISETP.NE.AND P0, PT, RZ, UR7, PT ;  /* 0x00000007ff007c0c */ /* 0x000fda000bf05270 */
[----:B--2---:R-:W-:Y:S05]  /*2500*/  @!P0 BRA `(.L_x_22) ;  /* 0x0000000800808947 */ /* 0x004fea0003800000 */
[----:B------:R-:W-:Y:S02]  /*2510*/  WARPGROUP.DEPBAR.LE gsb0, 0x0 ;  /* 0x00008000000079c5 */ /* 0x000fe40000010000 */
[----:B------:R-:W-:-:S01]  /*2520*/  FADD R227, RZ, R58 ;  /* 0x0000003affe37221 */ /* 0x000fc20000000000 */
[----:B------:R-:W-:Y:S01]  /*2530*/  FADD R226, RZ, R88 ;  /* 0x00000058ffe27221 */ /* 0x000fe20000000000 */
[----:B------:R-:W-:-:S01]  /*2540*/  FADD R225, RZ, R89 ;  /* 0x00000059ffe17221 */ /* 0x000fc20000000000 */
[----:B------:R-:W-:Y:S01]  /*2550*/  FADD R224, RZ, R90 ;  /* 0x0000005affe07221 */ /* 0x000fe20000000000 */
[----:B------:R-:W-:-:S01]  /*2560*/  FADD R223, RZ, R91 ;  /* 0x0000005bffdf7221 */ /* 0x000fc20000000000 */
[----:B------:R0:W-:Y:S01]  /*2570*/  STL [R1], R227 ;  /* 0x000000e301007387 */ /* 0x0001e20000100800 */
[----:B------:R-:W-:-:S01]  /*2580*/  FADD R222, RZ, R92 ;  /* 0x0000005cffde7221 */ /* 0x000fc20000000000 */
[----:B------:R-:W-:Y:S01]  /*2590*/  FADD R221, RZ, R93 ;  /* 0x0000005dffdd7221 */ /* 0x000fe20000000000 */
[----:B------:R-:W-:-:S01]  /*25a0*/  FADD R220, RZ, R94 ;  /* 0x0000005effdc7221 */ /* 0x000fc20000000000 */
[----:B------:R-:W-:Y:S01]  /*25b0*/  FADD R219, RZ, R95 ;  /* 0x0000005fffdb7221 */ /* 0x000fe20000000000 */
[----:B------:R-:W-:-:S01]  /*25c0*/  FADD R218, RZ, R96 ;  /* 0x00000060ffda7221 */ /* 0x000fc20000000000 */
[----:B------:R-:W-:Y:S01]  /*25d0*/  FADD R217, RZ, R97 ;  /* 0x00000061ffd97221 */ /* 0x000fe20000000000 */
[----:B------:R-:W-:-:S01]  /*25e0*/  FADD R216, RZ, R98 ;  /* 0x00000062ffd87221 */ /* 0x000fc20000000000 */
[----:B------:R-:W-:Y:S01]  /*25f0*/  FADD R215, RZ, R99 ;  /* 0x00000063ffd77221 */ /* 0x000fe20000000000 */
[----:B------:R-:W-:-:S01]  /*2600*/  FADD R214, RZ, R100 ;  /* 0x00000064ffd67221 */ /* 0x000fc20000000000 */
[----:B0-----:R-:W-:Y:S01]  /*2610*/  FADD R227, RZ, R59 ;  /* 0x0000003bffe37221 */ /* 0x001fe20000000000 */
[----:B------:R-:W-:-:S01]  /*2620*/  FADD R213, RZ, R101 ;  /* 0x00000065ffd57221 */ /* 0x000fc20000000000 */
[----:B------:R-:W-:Y:S01]  /*2630*/  FADD R212, RZ, R102 ;  /* 0x00000066ffd47221 */ /* 0x000fe20000000000 */
[----:B------:R-:W-:-:S01]  /*2640*/  FADD R211, RZ, R103 ;  /* 0x00000067ffd37221 */ /* 0x000fc20000000000 */
[----:B------:R-:W-:Y:S01]  /*2650*/  FADD R210, RZ, R104 ;  /* 0x00000068ffd27221 */ /* 0x000fe20000000000 */
[----:B------:R0:W-:Y:S01]  /*2660*/  STL [R1+0x4], R227 ;  /* 0x000004e301007387 */ /* 0x0001e20000100800 */
        /* <DEDUP_REMOVED lines=93> */
[----:B------:R-:W-:Y:S01]  /*2c40*/  UMOV UR6, URZ ;  /* 0x0000003f00067c82 */ /* 0x000fe20008000000 */
[----:B0-----:R-:W-:-:S05]  /*2c50*/  FADD R227, RZ, R66 ;  /* 0x00000042ffe37221 */ /* 0x001fca0000000000 */
[----:B------:R0:W-:Y:S02]  /*2c60*/  STL [R1+0x20], R227 ;  /* 0x000020e301007387 */ /* 0x0001e40000100800 */
        /* <DEDUP_REMOVED lines=42> */
.L_x_22:
[----:B------:R-:W-:-:S04]  /*2f10*/  UIADD3 UR12, UR5, 0x1, URZ ;  /* 0x00000001050c7890 */ /* 0x000fc8000fffe03f */
[----:B------:R-:W-:-:S04]  /*2f20*/  UISETP.NE.AND UP0, UPT, UR12, 0x4, UPT ;  /* 0x000000040c00788c */ /* 0x000fc8000bf05270 */
[----:B------:R-:W-:Y:S02]  /*2f30*/  USEL UR8, URZ, 0x1, UP0 ;  /* 0x000000013f087887 */ /* 0x000fe40008000000 */
[----:B------:R-:W-:Y:S02]  /*2f40*/  USEL UR12, UR12, URZ, UP0 ;  /* 0x0000003f0c0c7287 */ /* 0x000fe40008000000 */
[----:B------:R-:W-:-:S06]  /*2f50*/  ULOP3.LUT UR8, UR4, UR8, URZ, 0x3c, !UPT ;  /* 0x0000000804087292 */ /* 0x000fcc000f8e3c3f */
[----:B0-----:R-:W-:Y:S01]  /*2f60*/  IMAD.U32 R227, RZ, RZ, UR8 ;  /* 0x00000008ffe37e24 */ /* 0x001fe2000f8e00ff */
[----:B------:R-:W-:-:S06]  /*2f70*/  UMOV UR8, 0x1 ;  /* 0x0000000100087882 */ /* 0x000fcc0000000000 */
.L_x_17:
[----:B------:R-:W-:-:S04]  /*2f80*/  UISETP.LT.AND UP0, UPT, UR9, 0x1, UPT ;  /* 0x000000010900788c */ /* 0x000fc8000bf01270 */
[----:B------:R-:W-:-:S04]  /*2f90*/  USEL UR16, UR9, 0x1, UP0 ;  /* 0x0000000109107887 */ /* 0x000fc80008000000 */
[----:B------:R-:W-:-:S04]  /*2fa0*/  UIADD3 UR16, UR9, -UR16, URZ ;  /* 0x8000001009107290 */ /* 0x000fc8000fffe03f */
[----:B------:R-:W-:-:S06]  /*2fb0*/  UISETP.GE.AND UP0, UPT, UR16, 0x1, UPT ;  /* 0x000000011000788c */ /* 0x000fcc000bf06270 */
[----:B------:R-:W-:-:S13]  /*2fc0*/  PLOP3.LUT P0, PT, PT, PT, UP0, 0x80, 0x0 ;  /* 0x000000000000781c */ /* 0x000fda0003f0f008 */
[----:B------:R-:W-:Y:S05]  /*2fd0*/  @!P0 BRA `(.L_x_23) ;  /* 0x0000001000c48947 */ /* 0x000fea0003800000 */
[----:B------:R-:W-:Y:S01]  /*2fe0*/  IMAD.U32 R228, RZ, RZ, UR16 ;  /* 0x00000010ffe47e24 */ /* 0x000fe2000f8e00ff */
[----:B------:R-:W-:Y:S01]  /*2ff0*/  UMOV UR24, UR5 ;  /* 0x0000000500187c82 */ /* 0x000fe20008000000 */
[----:B------:R-:W-:-:S05]  /*3000*/  ULDC UR25, c[0x0][0x50c] ;  /* 0x0001430000197ab9 */ /* 0x000fca0000000800 */
.L_x_31:
[----:B------:R-:W-:-:S06]  /*3010*/  UISETP.NE.AND UP0, UPT, UR23, 0x3, UPT ;  /* 0x000000031700788c */ /* 0x000fcc000bf05270 */
[----:B------:R-:W-:-:S13]  /*3020*/  PLOP3.LUT P1, PT, PT, PT, UP0, 0x80, 0x0 ;  /* 0x000000000000781c */ /* 0x000fda0003f2f008 */
[----:B-1---5:R-:W-:Y:S05]  /*3030*/  @!P1 BRA `(.L_x_24) ;  /* 0x0000000000049947 */ /* 0x022fea0003800000 */
[----:B------:R-:W-:Y:S01]  /*3040*/  BPT.TRAP 0x1 ;  /* 0x000000040000795c */ /* 0x000fe20000300000 */
.L_x_24:
[----:B------:R-:W0:Y:S01]  /*3050*/  S2UR UR16, SR_CgaCtaId ;  /* 0x00000000001079c3 */ /* 0x000e220000008800 */
[----:B------:R-:W-:Y:S01]  /*3060*/  UMOV UR10, 0x400 ;  /* 0x00000400000a7882 */ /* 0x000fe20000000000 */
[----:B------:R-:W-:Y:S01]  /*3070*/  SHF.L.U32 R229, R227, 0x1f, RZ ;  /* 0x0000001fe3e57819 */ /* 0x000fe200000006ff */
[----:B0-----:R-:W-:-:S04]  /*3080*/  ULEA UR10, UR16, UR10, 0x18 ;  /* 0x0000000a100a7291 */ /* 0x001fc8000f8ec03f */
[----:B------:R-:W-:-:S09]  /*3090*/  ULEA UR16, UR12, UR10, 0x3 ;  /* 0x0000000a0c107291 */ /* 0x000fd2000f8e183f */
[----:B------:R0:W1:Y:S01]  /*30a0*/  SYNCS.PHASECHK.TRANS64.TRYWAIT P0, [UR16], R229 ;  /* 0x000000e5ff0075a7 */ /* 0x0000620008000150 */
[----:B------:R-:W-:Y:S05]  /*30b0*/  @!P1 BRA `(.L_x_25) ;  /* 0x0000000000049947 */ /* 0x000fea0003800000 */
[----:B------:R-:W-:Y:S01]  /*30c0*/  BPT.TRAP 0x1 ;  /* 0x000000040000795c */ /* 0x000fe20000300000 */
.L_x_25:
[----:B-1----:R-:W-:Y:S05]  /*30d0*/  @P0 BRA `(.L_x_26) ;  /* 0x0000000000080947 */ /* 0x002fea0003800000 */
[----:B------:R-:W1:Y:S02]  /*30e0*/  SYNCS.PHASECHK.TRANS64.TRYWAIT P0, [UR16], R229 ;  /* 0x000000e5ff0075a7 */ /* 0x000e640008000150 */
[----:B-1----:R-:W-:Y:S05]  /*30f0*/  @!P0 BRA `(.L_x_27) ;  /* 0x000000d400248947 */ /* 0x002fea0003800000 */
.L_x_26:
[----:B------:R-:W-:Y:S01]  /*3100*/  UIADD3 UR16, UR10, 0x10100, URZ ;  /* 0x000101000a107890 */ /* 0x000fe2000fffe03f */
[----:B------:R-:W-:Y:S01]  /*3110*/  WARPGROUP.ARRIVE ;  /* 0x00000000000079c5 */ /* 0x000fe20000000000 */
[----:B------:R-:W-:Y:S02]  /*3120*/  UISETP.NE.AND UP0, UPT, UR7, URZ, UPT ;  /* 0x0000003f0700728c */ /* 0x000fe4000bf05270 */
[----:B------:R-:W-:Y:S02]  /*3130*/  USHF.R.U32.HI UR16, URZ, 0x4, UR16 ;  /* 0x000000043f107899 */ /* 0x000fe40008011610 */
[----:B------:R-:W-:Y:S02]  /*3140*/  USEL UR8, UR8, URZ, !UP0 ;  /* 0x0000003f08087287 */ /* 0x000fe4000c000000 */
[----:B------:R-:W-:Y:S02]  /*3150*/  ULOP3.LUT UR16, UR16, 0x3fff, URZ, 0xc0, !UPT ;  /* 0x00003fff10107892 */ /* 0x000fe4000f8ec03f */
[----:B------:R-:W-:-:S02]  /*3160*/  UISETP.NE.U32.AND UP0, UPT, UR8, URZ, UPT ;  /* 0x0000003f0800728c */ /* 0x000fc4000bf05070 */
[----:B------:R-:W-:Y:S02]  /*3170*/  ULOP3.LUT UR7, UR11, 0x10000, URZ, 0xfc, !UPT ;  /* 0x000100000b077892 */ /* 0x000fe4000f8efc3f */
[----:B------:R-:W-:Y:S02]  /*3180*/  ULOP3.LUT UR8, UR16, 0x10000, URZ, 0xfc, !UPT ;  /* 0x0001000010087892 */ /* 0x000fe4000f8efc3f */
[----:B------:R-:W-:Y:S02]  /*3190*/  ULEA UR7, UR12, UR7, 0xa ;  /* 0x000000070c077291 */ /* 0x000fe4000f8e503f */
[----:B------:R-:W-:Y:S01]  /*31a0*/  ULEA UR8, UR12, UR8, 0x9 ;  /* 0x000000080c087291 */ /* 0x000fe2000f8e483f */
[----:B------:R-:W-:Y:S01]  /*31b0*/  UMOV UR17, 0x80000020 ;  /* 0x8000002000117882 */ /* 0x000fe20000000000 */
[----:B------:R-:W-:Y:S01]  /*31c0*/  UMOV UR19, 0x80000020 ;  /* 0x8000002000137882 */ /* 0x000fe20000000000 */
[----:B------:R-:W-:Y:S02]  /*31d0*/  UIADD3 UR6, UR6, 0x2, URZ ;  /* 0x0000000206067890 */ /* 0x000fe4000fffe03f */
[----:B------:R-:W-:-:S02]  /*31e0*/  UMOV UR16, UR7 ;  /* 0x0000000700107c82 */ /* 0x000fc40008000000 */
[----:B------:R-:W-:Y:S02]  /*31f0*/  UMOV UR18, UR8 ;  /* 0x0000000800127c82 */ /* 0x000fe40008000000 */
[----:B------:R-:W-:Y:S01]  /*3200*/  QGMMA.64x128x32.F32.E5M2.E5M2 R88, gdesc[UR16], R88, UP0 ;  /* 0x01e00000105879f3 */ /* 0x000fe2000bf03858 */
[----:B------:R-:W-:Y:S01]  /*3210*/  UIADD3 UR16, UR7, 0x200, URZ ;  /* 0x0000020007107890 */ /* 0x000fe2000fffe03f */
[----:B------:R-:W-:-:S10]  /*3220*/  UMOV UR17, 0x80000020 ;  /* 0x8000002000117882 */ /* 0x000fd40000000000 */
[----:B------:R-:W-:Y:S01]  /*3230*/  QGMMA.64x128x32.F32.E5M2.E5M2 R24, gdesc[UR16], R24, UP0 ;  /* 0x01e00000101879f3 */ /* 0x000fe2000bf03818 */
[----:B------:R-:W-:Y:S02]  /*3240*/  UIADD3 UR16, UR7, 0x2, URZ ;  /* 0x0000000207107890 */ /* 0x000fe4000fffe03f */
[----:B------:R-:W-:Y:S01]  /*3250*/  UIADD3 UR18, UR8, 0x2, URZ ;  /* 0x0000000208127890 */ /* 0x000fe2000fffe03f */
[----:B------:R-:W-:Y:S01]  /*3260*/  UMOV UR17, 0x80000020 ;  /* 0x8000002000117882 */ /* 0x000fe20000000000 */
[----:B------:R-:W-:Y:S01]  /*3270*/  UMOV UR19, 0x80000020 ;  /* 0x8000002000137882 */ /* 0x000fe20000000000 */
[----:B------:R-:W-:-:S06]  /*3280*/  UISETP.NE.AND UP0, UPT, UR6, UR25, UPT ;  /* 0x000000190600728c */ /* 0x000fcc000bf05270 */
[----:B------:R-:W-:Y:S01]  /*3290*/  QGMMA.64x128x32.F32.E5M2.E5M2 R88, gdesc[UR16], R88 ;  /* 0x01e00000105879f3 */ /* 0x000fe20008703858 */
[----:B------:R-:W-:Y:S01]  /*32a0*/  UIADD3 UR16, UR7, 0x202, URZ ;  /* 0x0000020207107890 */ /* 0x000fe2000fffe03f */
[----:B------:R-:W-:Y:S01]  /*32b0*/  UMOV UR17, 0x80000020 ;  /* 0x8000002000117882 */ /* 0x000fe20000000000 */
[----:B------:R-:W-:-:S06]  /*32c0*/  USEL UR7, URZ, 0x1, UP0 ;  /* 0x000000013f077887 */ /* 0x000fcc0008000000 */
[----:B------:R-:W-:-:S03]  /*32d0*/  ISETP.NE.AND P0, PT, RZ, UR7, PT ;  /* 0x00000007ff007c0c */ /* 0x000fc6000bf05270 */
[----:B------:R-:W-:Y:S03]  /*32e0*/  QGMMA.64x128x32.F32.E5M2.E5M2 R24, gdesc[UR16], R24, gsb0 ;  /* 0x01e00000101879f3 */ /* 0x000fe60008003818 */
[----:B------:R-:W-:-:S07]  /*32f0*/  WARPGROUP.DEPBAR.LE gsb0, 0x1 ;  /* 0x00008000000079c5 */ /* 0x000fce0000010100 */
[----:B------:R-:W-:Y:S05]  /*3300*/  @!P0 BRA `(.L_x_28) ;  /* 0x0000000c00808947 */ /* 0x000fea0003800000 */
[----:B------:R-:W-:Y:S02]  /*3310*/  WARPGROUP.DEPBAR.LE gsb0, 0x0 ;  /* 0x00008000000079c5 */ /* 0x000fe40000010000 */
[----:B------:R-:W-:-:S01]  /*3320*/  FADD R226, R88, R226 ;  /* 0x000000e258e27221 */ /* 0x000fc20000000000 */
[----:B------:R-:W-:Y:S01]  /*3330*/  FADD R225, R89, R225 ;  /* 0x000000e159e17221 */ /* 0x000fe20000000000 */
[----:B------:R1:W-:Y:S01]  /*3340*/  STL [R1+0x90], R227 ;  /* 0x000090e301007387 */ /* 0x0003e20000100800 */
[----:B------:R-:W-:-:S01]  /*3350*/  FADD R224, R90, R224 ;  /* 0x000000e05ae07221 */ /* 0x000fc20000000000 */
[----:B------:R-:W-:Y:S01]  /*3360*/  FADD R223, R91, R223 ;  /* 0x000000df5bdf7221 */ /* 0x000fe20000000000 */
[----:B------:R-:W-:-:S01]  /*3370*/  FADD R222, R92, R222 ;  /* 0x000000de5cde7221 */ /* 0x000fc20000000000 */
[----:B------:R-:W-:Y:S01]  /*3380*/  FADD R221, R93, R221 ;  /* 0x000000dd5ddd7221 */ /* 0x000fe20000000000 */
[----:B-1----:R-:W2:Y:S04]  /*3390*/  LDL.LU R227, [R1+0x30] ;  /* 0x0000300001e37983 */ /* 0x002ea80000300800 */
[----:B------:R1:W-:Y:S01]  /*33a0*/  STL [R1+0x94], R226 ;  /* 0x000094e201007387 */ /* 0x0003e20000100800 */
[----:B------:R-:W-:-:S01]  /*33b0*/  FADD R220, R94, R220 ;  /* 0x000000dc5edc7221 */ /* 0x000fc20000000000 */
[----:B------:R-:W-:-:S02]  /*33c0*/  FADD R219, R95, R219 ;  /* 0x000000db5fdb7221 */ /* 0x000fc40000000000 */
[----:B-1----:R-:W3:Y:S04]  /*33d0*/  LDL.LU R226, [R1+0x2c] ;  /* 0x00002c0001e27983 */ /* 0x002ee80000300800 */
[----:B------:R1:W-:Y:S01]  /*33e0*/  STL [R1+0x98], R225 ;  /* 0x000098e101007387 */ /* 0x0003e20000100800 */
[----:B------:R-:W-:-:S03]  /*33f0*/  FADD R218, R96, R218 ;  /* 0x000000da60da7221 */ /* 0x000fc60000000000 */
[----:B-1----:R-:W4:Y:S04]  /*3400*/  LDL.LU R225, [R1+0x28] ;  /* 0x0000280001e17983 */ /* 0x002f280000300800 */
        /* <DEDUP_REMOVED lines=9> */
[----:B------:R1:W-:Y:S04]  /*34a0*/  STL [R1+0xa8], R221 ;  /* 0x0000a8dd01007387 */ /* 0x0003e80000100800 */
        /* <DEDUP_REMOVED lines=12> */
[----:B-1----:R-:W4:Y:S01]  /*3570*/  LDL.LU R215, [R1] ;  /* 0x0000000001d77983 */ /* 0x002f220000300800 */
[----:B------:R-:W-:-:S01]  /*3580*/  FADD R214, R100, R214 ;  /* 0x000000d664d67221 */ /* 0x000fc20000000000 */
[----:B------:R-:W-:Y:S01]  /*3590*/  FADD R213, R101, R213 ;  /* 0x000000d565d57221 */ /* 0x000fe20000000000 */
[----:B------:R-:W-:-:S01]  /*35a0*/  FADD R212, R102, R212 ;  /* 0x000000d466d47221 */ /* 0x000fc20000000000 */
[----:B------:R-:W-:Y:S01]  /*35b0*/  FADD R211, R103, R211 ;  /* 0x000000d367d37221 */ /* 0x000fe20000000000 */
[----:B------:R-:W-:-:S01]  /*35c0*/  FADD R210, R104, R210 ;  /* 0x000000d268d27221 */ /* 0x000fc20000000000 */
[----:B------:R-:W-:Y:S01]  /*35d0*/  STL [R1+0xc4], R214 ;  /* 0x0000c4d601007387 */ /* 0x000fe20000100800 */
        /* <DEDUP_REMOVED lines=11> */
[----:B------:R1:W-:Y:S01]  /*3690*/  STL [R1+0xd0], R211 ;  /* 0x0000d0d301007387 */ /* 0x0003e20000100800 */
[----:B------:R-:W-:-:S01]  /*36a0*/  FADD R200, R114, R200 ;  /* 0x000000c872c87221 */ /* 0x000fc20000000000 */
[----:B------:R-:W-:Y:S01]  /*36b0*/  FADD R199, R115, R199 ;  /* 0x000000c773c77221 */ /* 0x000fe20000000000 */
        /* <DEDUP_REMOVED lines=69> */
[----:B-----5:R-:W-:Y:S01]  /*3b10*/  FADD R0, R57, R0 ;  /* 0x0000000039007221 */ /* 0x020fe20000000000 */
[----:B--2---:R-:W-:-:S01]  /*3b20*/  FADD R227, R70, R227 ;  /* 0x000000e346e37221 */ /* 0x004fc20000000000 */
[----:B---3--:R-:W-:Y:S01]  /*3b30*/  FADD R226, R69, R226 ;  /* 0x000000e245e27221 */ /* 0x008fe20000000000 */
[----:B----4-:R-:W-:-:S01]  /*3b40*/  FADD R225, R68, R225 ;  /* 0x000000e144e17221 */ /* 0x010fc20000000000 */
        /* <DEDUP_REMOVED lines=9> */
[----:B------:R-:W-:-:S05]  /*3be0*/  FADD R215, R58, R215 ;  /* 0x000000d73ad77221 */ /* 0x000fca0000000000 */
[----:B------:R2:W-:Y:S04]  /*3bf0*/  STL [R1], R215 ;  /* 0x000000d701007387 */ /* 0x0005e80000100800 */
[----:B------:R3:W-:Y:S04]  /*3c00*/  STL [R1+0x4], R216 ;  /* 0x000004d801007387 */ /* 0x0007e80000100800 */
        /* <DEDUP_REMOVED lines=8> */
[----:B-1----:R-:W4:Y:S04]  /*3c90*/  LDL.LU R211, [R1+0x34] ;  /* 0x0000340001d37983 */ /* 0x002f280000300800 */
[----:B------:R1:W-:Y:S04]  /*3ca0*/  STL [R1+0x28], R225 ;  /* 0x000028e101007387 */ /* 0x0003e80000100800 */
[----:B------:R-:W4:Y:S04]  /*3cb0*/  LDL.LU R212, [R1+0x38] ;  /* 0x0000380001d47983 */ /* 0x000f280000300800 */
[----:B------:R1:W-:Y:S04]  /*3cc0*/  STL [R1+0x2c], R226 ;  /* 0x00002ce201007387 */ /* 0x0003e80000100800 */
[----:B------:R-:W4:Y:S04]  /*3cd0*/  LDL.LU R213, [R1+0x3c] ;  /* 0x00003c0001d57983 */ /* 0x000f280000300800 */
[----:B------:R1:W-:Y:S04]  /*3ce0*/  STL [R1+0x30], R227 ;  /* 0x000030e301007387 */ /* 0x0003e80000100800 */
[----:B------:R-:W4:Y:S04]  /*3cf0*/  LDL.LU R214, [R1+0x40] ;  /* 0x0000400001d67983 */ /* 0x000f280000300800 */
[----:B--2---:R-:W2:Y:S04]  /*3d00*/  LDL.LU R215, [R1+0x44] ;  /* 0x0000440001d77983 */ /* 0x004ea80000300800 */
[----:B---3--:R-:W3:Y:S04]  /*3d10*/  LDL.LU R216, [R1+0x48] ;  /* 0x0000480001d87983 */ /* 0x008ee80000300800 */
[----:B----4-:R-:W4:Y:S04]  /*3d20*/  LDL.LU R217, [R1+0x4c] ;  /* 0x00004c0001d97983 */ /* 0x010f280000300800 */
[----:B0-----:R-:W4:Y:S04]  /*3d30*/  LDL.LU R218, [R1+0x50] ;  /* 0x0000500001da7983 */ /* 0x001f280000300800 */
[----:B------:R-:W4:Y:S04]  /*3d40*/  LDL.LU R219, [R1+0x54] ;  /* 0x0000540001db7983 */ /* 0x000f280000300800 */
[----:B------:R-:W4:Y:S04]  /*3d50*/  LDL.LU R220, [R1+0x58] ;  /* 0x0000580001dc7983 */ /* 0x000f280000300800 */
[----:B------:R-:W4:Y:S04]  /*3d60*/  LDL.LU R221, [R1+0x5c] ;  /* 0x00005c0001dd7983 */ /* 0x000f280000300800 */
[----:B------:R-:W4:Y:S04]  /*3d70*/  LDL.LU R222, [R1+0x60] ;  /* 0x0000600001de7983 */ /* 0x000f280000300800 */
[----:B------:R-:W4:Y:S04]  /*3d80*/  LDL.LU R223, [R1+0x64] ;  /* 0x0000640001df7983 */ /* 0x000f280000300800 */
[----:B------:R-:W4:Y:S04]  /*3d90*/  LDL.LU R224, [R1+0x68] ;  /* 0x0000680001e07983 */ /* 0x000f280000300800 */
[----:B-1----:R-:W4:Y:S04]  /*3da0*/  LDL.LU R225, [R1+0x6c] ;  /* 0x00006c0001e17983 */ /* 0x002f280000300800 */
[----:B------:R-:W4:Y:S04]  /*3db0*/  LDL.LU R226, [R1+0x70] ;  /* 0x0000700001e27983 */ /* 0x000f280000300800 */
[----:B------:R-:W4:Y:S01]  /*3dc0*/  LDL.LU R227, [R1+0x74] ;  /* 0x0000740001e37983 */ /* 0x000f220000300800 */
[----:B------:R-:W-:-:S05]  /*3dd0*/  FADD R211, R71, R211 ;  /* 0x000000d347d37221 */ /* 0x000fca0000000000 */
[----:B------:R0:W-:Y:S01]  /*3de0*/  STL [R1+0x34], R211 ;  /* 0x000034d301007387 */ /* 0x0001e20000100800 */
[----:B------:R-:W-:-:S03]  /*3df0*/  FADD R212, R72, R212 ;  /* 0x000000d448d47221 */ /* 0x000fc60000000000 */
[----:B0-----:R1:W5:Y:S01]  /*3e00*/  LDL.LU R211, [R1+0xd0] ;  /* 0x0000d00001d37983 */ /* 0x0013620000300800 */
[----:B------:R-:W-:-:S03]  /*3e10*/  FADD R213, R73, R213 ;  /* 0x000000d549d57221 */ /* 0x000fc60000000000 */
[----:B------:R0:W-:Y:S01]  /*3e20*/  STL [R1+0x38], R212 ;  /* 0x000038d401007387 */ /* 0x0001e20000100800 */
[----:B------:R-:W-:-:S01]  /*3e30*/  FADD R214, R74, R214 ;  /* 0x000000d64ad67221 */ /* 0x000fc20000000000 */
[----:B--2---:R-:W-:Y:S02]  /*3e40*/  FADD R215, R75, R215 ;  /* 0x000000d74bd77221 */ /* 0x004fe40000000000 */
[----:B0-----:R1:W5:Y:S01]  /*3e50*/  LDL.LU R212, [R1+0xcc] ;  /* 0x0000cc0001d47983 */ /* 0x0013620000300800 */
[----:B---3--:R-:W-:-:S03]  /*3e60*/  FADD R216, R76, R216 ;  /* 0x000000d84cd87221 */ /* 0x008fc60000000000 */
[----:B------:R0:W-:Y:S01]  /*3e70*/  STL [R1+0x3c], R213 ;  /* 0x00003cd501007387 */ /* 0x0001e20000100800 */
[----:B----4-:R-:W-:-:S03]  /*3e80*/  FADD R217, R77, R217 ;  /* 0x000000d94dd97221 */ /* 0x010fc60000000000 */
[----:B0-----:R1:W5:Y:S01]  /*3e90*/  LDL.LU R213, [R1+0xc8] ;  /* 0x0000c80001d57983 */ /* 0x0013620000300800 */
[----:B------:R-:W-:-:S03]  /*3ea0*/  FADD R218, R78, R218 ;  /* 0x000000da4eda7221 */ /* 0x000fc60000000000 */
[----:B------:R0:W-:Y:S01]  /*3eb0*/  STL [R1+0x40], R214 ;  /* 0x000040d601007387 */ /* 0x0001e20000100800 */
[----:B------:R-:W-:-:S01]  /*3ec0*/  FADD R219, R79, R219 ;  /* 0x000000db4fdb7221 */ /* 0x000fc20000000000 */
[----:B------:R-:W-:Y:S02]  /*3ed0*/  FADD R220, R80, R220 ;  /* 0x000000dc50dc7221 */ /* 0x000fe40000000000 */
[----:B0-----:R1:W5:Y:S04]  /*3ee0*/  LDL.LU R214, [R1+0xc4] ;  /* 0x0000c40001d67983 */ /* 0x0013680000300800 */
[----:B------:R0:W-:Y:S01]  /*3ef0*/  STL [R1+0x44], R215 ;  /* 0x000044d701007387 */ /* 0x0001e20000100800 */
[----:B------:R-:W-:-:S01]  /*3f00*/  FADD R221, R81, R221 ;  /* 0x000000dd51dd7221 */ /* 0x000fc20000000000 */
[----:B------:R-:W-:-:S02]  /*3f10*/  FADD R222, R82, R222 ;  /* 0x000000de52de7221 */ /* 0x000fc40000000000 */
[----:B0-----:R1:W5:Y:S04]  /*3f20*/  LDL.LU R215, [R1+0xc0] ;  /* 0x0000c00001d77983 */ /* 0x0013680000300800 */
[----:B------:R0:W-:Y:S01]  /*3f30*/  STL [R1+0x48], R216 ;  /* 0x000048d801007387 */ /* 0x0001e20000100800 */
[----:B------:R-:W-:-:S03]  /*3f40*/  FADD R223, R83, R223 ;  /* 0x000000df53df7221 */ /* 0x000fc60000000000 */
        /* <DEDUP_REMOVED lines=13> */
[----:B------:R0:W-:Y:S04]  /*4020*/  STL [R1+0x5c], R221 ;  /* 0x00005cdd01007387 */ /* 0x0001e80000100800 */
        /* <DEDUP_REMOVED lines=12> */
[----:B0-----:R1:W5:Y:S01]  /*40f0*/  LDL.LU R227, [R1+0x90] ;  /* 0x0000900001e37983 */ /* 0x0013620000300800 */
[----:B------:R-:W-:-:S05]  /*4100*/  UMOV UR6, URZ ;  /* 0x0000003f00067c82 */ /* 0x000fca0008000000 */
.L_x_28:
[----:B------:R-:W-:Y:S05]  /*4110*/  @!P1 BRA `(.L_x_29) ;  /* 0x0000000000049947 */ /* 0x000fea0003800000 */
[----:B------:R-:W-:Y:S01]  /*4120*/  BPT.TRAP 0x1 ;  /* 0x000000040000795c */ /* 0x000fe20000300000 */
.L_x_29:
[----:B------:R2:W-:Y:S04]  /*4130*/  STL [R1+0x94], R2 ;  /* 0x0000940201007387 */ /* 0x0005e80000100800 */
[----:B--2---:R-:W2:Y:S04]  /*4140*/  LDL R2, [R1+0x78] ;  /* 0x0000780001027983 */ /* 0x004ea80000100800 */
[----:B-----5:R3:W-:Y:S04]  /*4150*/  STL [R1+0x90], R0 ;  /* 0x0000900001007387 */ /* 0x0207e80000100800 */
[----:B---3--:R-:W3:Y:S01]  /*4160*/  LDL R0, [R1+0x7c] ;  /* 0x00007c0001007983 */ /* 0x008ee20000100800 */
[----:B0-----:R-:W-:Y:S01]  /*4170*/  IMAD.U32 R229, RZ, RZ, UR24 ;  /* 0x00000018ffe57e24 */ /* 0x001fe2000f8e00ff */
[----:B--2---:R-:W-:-:S02]  /*4180*/  ISETP.NE.AND P0, PT, R2, RZ, PT ;  /* 0x000000ff0200720c */ /* 0x004fc40003f05270 */
[----:B------:R0:W5:Y:S11]  /*4190*/  LDL.LU R2, [R1+0x94] ;  /* 0x0000940001027983 */ /* 0x0001760000300800 */
[----:B------:R-:W-:-:S05]  /*41a0*/  @P0 LEA R229, R229, UR10, 0x3 ;  /* 0x0000000ae5e50c11 */ /* 0x000fca000f8e18ff */
[----:B------:R-:W-:-:S05]  /*41b0*/  @P0 VIADD R229, R229, 0x20 ;  /* 0x00000020e5e50836 */ /* 0x000fca0000000000 */
[----:B---3--:R-:W-:Y:S02]  /*41c0*/  @P0 PRMT R229, R0, 0x654, R229 ;  /* 0x0000065400e50816 */ /* 0x008fe400000000e5 */
[----:B------:R0:W5:Y:S01]  /*41d0*/  LDL.LU R0, [R1+0x90] ;  /* 0x0000900001007983 */ /* 0x0001620000300800 */
[----:B------:R-:W-:Y:S01]  /*41e0*/  UISETP.GT.U32.AND UP0, UPT, UR13, 0x1, UPT ;  /* 0x000000010d00788c */ /* 0x000fe2000bf04070 */
[----:B------:R0:W-:Y:S05]  /*41f0*/  @P0 SYNCS.ARRIVE.TRANS64.RED.A1T0 RZ, [R229+URZ], RZ ;  /* 0x000000ffe5ff09a7 */ /* 0x0001ea000810043f */
[----:B------:R-:W-:-:S13]  /*4200*/  PLOP3.LUT P0, PT, PT, PT, UP0, 0x80, 0x0 ;  /* 0x000000000000781c */ /* 0x000fda0003f0f008 */
[----:B0-----:R-:W-:Y:S05]  /*4210*/  @P0 BRA `(.L_x_30) ;  /* 0x0000000000040947 */ /* 0x001fea0003800000 */
[----:B------:R-:W-:Y:S01]  /*4220*/  BPT.TRAP 0x1 ;  /* 0x000000040000795c */ /* 0x000fe20000300000 */
.L_x_30:
[----:B------:R-:W-:Y:S01]  /*4230*/  UIADD3 UR12, UR12, 0x1, URZ ;  /* 0x000000010c0c7890 */ /* 0x000fe2000fffe03f */
[C---:B------:R-:W-:Y:S01]  /*4240*/  ISETP.GT.AND P0, PT, R228.reuse, 0x1, PT ;  /* 0x00000001e400780c */ /* 0x040fe20003f04270 */
[----:B------:R-:W-:Y:S01]  /*4250*/  UIADD3 UR24, UR24, 0x1, URZ ;  /* 0x0000000118187890 */ /* 0x000fe2000fffe03f */
[----:B------:R-:W-:Y:S01]  /*4260*/  VIADD R228, R228, 0xffffffff ;  /* 0xffffffffe4e47836 */ /* 0x000fe20000000000 */
[----:B------:R-:W-:Y:S02]  /*4270*/  UISETP.NE.AND UP0, UPT, UR12, 0x4, UPT ;  /* 0x000000040c00788c */ /* 0x000fe4000bf05270 */
[----:B------:R-:W-:Y:S02]  /*4280*/  UISETP.NE.AND UP1, UPT, UR24, 0x4, UPT ;  /* 0x000000041800788c */ /* 0x000fe4000bf25270 */
[----:B------:R-:W-:Y:S02]  /*4290*/  USEL UR8, URZ, 0x1, UP0 ;  /* 0x000000013f087887 */ /* 0x000fe40008000000 */
[----:B------:R-:W-:-:S02]  /*42a0*/  USEL UR12, UR12, URZ, UP0 ;  /* 0x0000003f0c0c7287 */ /* 0x000fc40008000000 */
[----:B------:R-:W-:Y:S02]  /*42b0*/  USEL UR24, UR24, URZ, UP1 ;  /* 0x0000003f18187287 */ /* 0x000fe40008800000 */
[----:B------:R-:W-:Y:S01]  /*42c0*/  LOP3.LUT R227, R227, UR8, RZ, 0x3c, !PT ;  /* 0x00000008e3e37c12 */ /* 0x000fe2000f8e3cff */
[----:B------:R-:W-:Y:S01]  /*42d0*/  UMOV UR8, 0x1 ;  /* 0x0000000100087882 */ /* 0x000fe20000000000 */
[----:B------:R-:W-:Y:S08]  /*42e0*/  @P0 BRA `(.L_x_31) ;  /* 0xffffffec00480947 */ /* 0x000ff0000383ffff */
.L_x_23:
[----:B------:R-:W-:-:S04]  /*42f0*/  UISETP.NE.AND UP0, UPT, UR6, URZ, UPT ;  /* 0x0000003f0600728c */ /* 0x000fc8000bf05270 */
[----:B------:R-:W-:-:S06]  /*4300*/  USEL UR6, URZ, 0x1, !UP0 ;  /* 0x000000013f067887 */ /* 0x000fcc000c000000 */
[----:B------:R-:W-:-:S13]  /*4310*/  ISETP.NE.AND P0, PT, RZ, UR6, PT ;  /* 0x00000006ff007c0c */ /* 0x000fda000bf05270 */
[----:B------:R-:W-:Y:S05]  /*4320*/  @!P0 BRA `(.L_x_32) ;  /* 0x0000000c00dc8947 */ /* 0x000fea0003800000 */
[----:B------:R-:W2:Y:S04]  /*4330*/  LDL.LU R227, [R1+0x74] ;  /* 0x0000740001e37983 */ /* 0x000ea80000300800 */
[----:B--2---:R0:W-:Y:S04]  /*4340*/  STL [R1+0x90], R227 ;  /* 0x000090e301007387 */ /* 0x0041e80000100800 */
[----:B0-----:R-:W2:Y:S04]  /*4350*/  LDL.LU R227, [R1+0x70] ;  /* 0x0000700001e37983 */ /* 0x001ea80000300800 */
        /* <DEDUP_REMOVED lines=55> */
[----:B0-----:R-:W2:Y:S01]  /*46d0*/  LDL.LU R227, [R1] ;  /* 0x0000000001e37983 */ /* 0x001ea20000300800 */
[----:B------:R-:W-:-:S02]  /*46e0*/  WARPGROUP.DEPBAR.LE gsb0, 0x0 ;  /* 0x00008000000079c5 */ /* 0x000fc40000010000 */
[----:B------:R-:W-:Y:S01]  /*46f0*/  FADD R226, R88, R226 ;  /* 0x000000e258e27221 */ /* 0x000fe20000000000 */
        /* <DEDUP_REMOVED lines=95> */
[----:B-----5:R-:W-:Y:S01]  /*4cf0*/  FADD R2, R56, R2 ;  /* 0x0000000238027221 */ /* 0x020fe20000000000 */
[----:B------:R-:W-:Y:S01]  /*4d00*/  FADD R0, R57, R0 ;  /* 0x0000000039007221 */ /* 0x000fe20000000000 */
[----:B--2---:R-:W-:-:S05]  /*4d10*/  FADD R227, R58, R227 ;  /* 0x000000e33ae37221 */ /* 0x004fca0000000000 */
[----:B------:R0:W-:Y:S04]  /*4d20*/  STL [R1], R227 ;  /* 0x000000e301007387 */ /* 0x0001e80000100800 */
[----:B0-----:R-:W2:Y:S02]  /*4d30*/  LDL.LU R227, [R1+0x100] ;  /* 0x0001000001e37983 */ /* 0x001ea40000300800 */
[----:B--2---:R-:W-:-:S05]  /*4d40*/  FADD R227, R59, R227 ;  /* 0x000000e33be37221 */ /* 0x004fca0000000000 */
[----:B------:R0:W-:Y:S04]  /*4d50*/  STL [R1+0x4], R227 ;  /* 0x000004e301007387 */ /* 0x0001e80000100800 */
        /* <DEDUP_REMOVED lines=83> */
[----:B------:R0:W-:Y:S02]  /*5290*/  STL [R1+0x74], R227 ;  /* 0x000074e301007387 */ /* 0x0001e40000100800 */
.L_x_32:
[----:B------:R-:W-:Y:S02]  /*52a0*/  WARPGROUP.DEPBAR.LE gsb0, 0x0 ;  /* 0x00008000000079c5 */ /* 0x000fe40000010000 */
[----:B------:R-:W2:Y:S02]  /*52b0*/  LDC R24, c[0x0][0x28c] ;  /* 0x0000a300ff187b82 */ /* 0x000ea40000000800 */
[----:B--2---:R-:W-:-:S13]  /*52c0*/  ISETP.GE.AND P0, PT, R24, 0x1, PT ;  /* 0x000000011800780c */ /* 0x004fda0003f06270 */
[----:B------:R-:W-:Y:S05]  /*52d0*/  @!P0 BRA `(.L_x_33) ;  /* 0x0000000000608947 */ /* 0x000fea0003800000 */
[----:B------:R-:W-:-:S06]  /*52e0*/  UISETP.NE.AND UP0, UPT, UR23, 0x3, UPT ;  /* 0x000000031700788c */ /* 0x000fcc000bf05270 */
[----:B------:R-:W-:-:S13]  /*52f0*/  PLOP3.LUT P0, PT, PT, PT, UP0, 0x80, 0x0 ;  /* 0x000000000000781c */ /* 0x000fda0003f0f008 */
[----:B------:R-:W-:Y:S05]  /*5300*/  @!P0 BRA `(.L_x_34) ;  /* 0x0000000000048947 */ /* 0x000fea0003800000 */
[----:B------:R-:W-:Y:S01]  /*5310*/  BPT.TRAP 0x1 ;  /* 0x000000040000795c */ /* 0x000fe20000300000 */
.L_x_34:
[----:B-----5:R2:W-:Y:S04]  /*5320*/  STL [R1+0x90], R0 ;  /* 0x0000900001007387 */ /* 0x0205e80000100800 */
[----:B0-----:R-:W3:Y:S04]  /*5330*/  LDL R227, [R1+0x7c] ;  /* 0x00007c0001e37983 */ /* 0x001ee80000100800 */
[----:B--2---:R-:W2:Y:S01]  /*5340*/  LDL R0, [R1+0x78] ;  /* 0x0000780001007983 */ /* 0x004ea20000100800 */
[----:B------:R-:W-:Y:S01]  /*5350*/  UISETP.LT.AND UP1, UPT, UR9, 0x1, UPT ;  /* 0x000000010900788c */ /* 0x000fe2000bf21270 */
[----:B------:R-:W-:Y:S01]  /*5360*/  IMAD.U32 R25, RZ, RZ, UR10 ;  /* 0x0000000aff197e24 */ /* 0x000fe2000f8e00ff */
[----:B--2---:R-:W-:-:S02]  /*5370*/  ISETP.NE.AND P0, PT, R0, RZ, PT ;  /* 0x000000ff0000720c */ /* 0x004fc40003f05270 */
[----:B------:R2:W5:Y:S11]  /*5380*/  LDL.LU R0, [R1+0x90] ;  /* 0x0000900001007983 */ /* 0x0005760000300800 */
[----:B------:R-:W-:-:S05]  /*5390*/  VOTEU.ANY UP0, P0 ;  /* 0x00000000003f7886 */ /* 0x000fca0000000100 */
[----:B------:R-:W-:-:S04]  /*53a0*/  @UP0 USEL UR6, UR9, 0x1, UP1 ;  /* 0x0000000109060887 */ /* 0x000fc80008800000 */
[----:B------:R-:W-:-:S06]  /*53b0*/  @UP0 UIADD3 UR6, UR5, UR9, -UR6 ;  /* 0x0000000905060290 */ /* 0x000fcc000fffe806 */
[----:B------:R-:W-:-:S04]  /*53c0*/  IMAD.U32 R24, RZ, RZ, UR6 ;  /* 0x00000006ff187e24 */ /* 0x000fc8000f8e00ff */
[----:B------:R-:W-:-:S05]  /*53d0*/  @P0 IMAD.SHL.U32 R24, R24, 0x8, RZ ;  /* 0x0000000818180824 */ /* 0x000fca00078e00ff */
[----:B------:R-:W-:Y:S01]  /*53e0*/  @P0 LOP3.LUT R24, R24, 0x18, RZ, 0xc0, !PT ;  /* 0x0000001818180812 */ /* 0x000fe200078ec0ff */
[----:B------:R-:W-:-:S03]  /*53f0*/  UISETP.GT.U32.AND UP0, UPT, UR13, 0x1, UPT ;  /* 0x000000010d00788c */ /* 0x000fc6000bf04070 */
[----:B------:R-:W-:-:S04]  /*5400*/  @P0 IADD3 R24, R25, 0x20, R24 ;  /* 0x0000002019180810 */ /* 0x000fc80007ffe018 */
[----:B---3--:R-:W-:-:S04]  /*5410*/  @P0 PRMT R24, R227, 0x654, R24 ;  /* 0x00000654e3180816 */ /* 0x008fc80000000018 */
[----:B------:R2:W-:Y:S01]  /*5420*/  @P0 SYNCS.ARRIVE.TRANS64.RED.A1T0 RZ, [R24+URZ], RZ ;  /* 0x000000ff18ff09a7 */ /* 0x0005e2000810043f */
[----:B------:R-:W-:-:S13]  /*5430*/  PLOP3.LUT P0, PT, PT, PT, UP0, 0x80, 0x0 ;  /* 0x000000000000781c */ /* 0x000fda0003f0f008 */
[----:B--2---:R-:W-:Y:S05]  /*5440*/  @P0 BRA `(.L_x_33) ;  /* 0x0000000000040947 */ /* 0x004fea0003800000 */
[----:B------:R-:W-:Y:S01]  /*5450*/  BPT.TRAP 0x1 ;  /* 0x000000040000795c */ /* 0x000fe20000300000 */
.L_x_33:
[----:B-----5:R2:W-:Y:S01]  /*5460*/  STL [R1+0x94], R2 ;  /* 0x0000940201007387 */ /* 0x0205e20000100800 */
[----:B------:R-:W3:Y:S01]  /*5470*/  LDC R28, c[0x0][0x288] ;  /* 0x0000a200ff1c7b82 */ /* 0x000ee20000000800 */
[----:B------:R-:W-:Y:S02]  /*5480*/  ULDC UR6, c[0x0][0x284] ;  /* 0x0000a10000067ab9 */ /* 0x000fe40000000800 */
[----:B--2---:R-:W2:Y:S04]  /*5490*/  LDL.LU R2, [R1+0x88] ;  /* 0x0000880001027983 */ /* 0x004ea80000300800 */
[----:B------:R4:W-:Y:S04]  /*54a0*/  STL [R1+0x90], R0 ;  /* 0x0000900001007387 */ /* 0x0009e80000100800 */
[----:B----4-:R-:W4:Y:S01]  /*54b0*/  LDL.LU R0, [R1+0x8c] ;  /* 0x00008c0001007983 */ /* 0x010f220000300800 */
[----:B0-----:R-:W0:Y:S02]  /*54c0*/  S2R R227, SR_TID.X ;  /* 0x0000000000e37919 */ /* 0x001e240000002100 */
[----:B0-----:R-:W-:-:S02]  /*54d0*/  SHF.R.U32.HI R24, RZ, 0x2, R227 ;  /* 0x00000002ff187819 */ /* 0x001fc400000116e3 */
[----:B------:R-:W-:Y:S02]  /*54e0*/  LOP3.LUT R26, R227, 0x60, RZ, 0xc0, !PT ;  /* 0x00000060e31a7812 */ /* 0x000fe400078ec0ff */
[----:B------:R-:W-:Y:S02]  /*54f0*/  SHF.R.U32.HI R27, RZ, 0x7, R227 ;  /* 0x00000007ff1b7819 */ /* 0x000fe400000116e3 */
[----:B------:R-:W-:Y:S02]  /*5500*/  LOP3.LUT R25, R24, 0x7, RZ, 0xc0, !PT ;  /* 0x0000000718197812 */ /* 0x000fe400078ec0ff */
[----:B------:R-:W-:Y:S02]  /*5510*/  SHF.R.U32.HI R26, RZ, 0x1, R26 ;  /* 0x00000001ff1a7819 */ /* 0x000fe4000001161a */
[----:B------:R-:W-:Y:S02]  /*5520*/  LOP3.LUT R24, R27, 0x1, RZ, 0xc0, !PT ;  /* 0x000000011b187812 */ /* 0x000fe400078ec0ff */
[----:B------:R-:W-:-:S02]  /*5530*/  IADD3 R31, RZ, -R26, -R25 ;  /* 0x8000001aff1f7210 */ /* 0x000fc40007ffe819 */
[----:B------:R-:W-:Y:S01]  /*5540*/  LOP3.LUT R27, R227, 0x3, RZ, 0xc0, !PT ;  /* 0x00000003e31b7812 */ /* 0x000fe200078ec0ff */
[C---:B------:R-:W-:Y:S02]  /*5550*/  IMAD.SHL.U32 R30, R24.reuse, 0x40, RZ ;  /* 0x00000040181e7824 */ /* 0x040fe400078e00ff */
[----:B------:R-:W-:Y:S02]  /*5560*/  IMAD R31, R24, -0x40, R31 ;  /* 0xffffffc0181f7824 */ /* 0x000fe400078e021f */
[----:B--2---:R-:W-:Y:S02]  /*5570*/  IMAD.SHL.U32 R29, R2, 0x80, RZ ;  /* 0x00000080021d7824 */ /* 0x004fe400078e00ff */
[----:B------:R0:W5:Y:S01]  /*5580*/  LDL.LU R2, [R1+0x94] ;  /* 0x0000940001027983 */ /* 0x0001620000300800 */
[----:B----4-:R-:W-:Y:S02]  /*5590*/  IMAD.WIDE R38, R0, 0x100, RZ ;  /* 0x0000010000267825 */ /* 0x010fe400078e02ff */
[----:B---3--:R-:W-:-:S02]  /*55a0*/  ISETP.GE.AND P0, PT, R29, R28, PT ;  /* 0x0000001c1d00720c */ /* 0x008fc40003f06270 */
[----:B------:R-:W-:Y:S01]  /*55b0*/  LOP3.LUT R43, R30, 0x40, R25, 0xe2, !PT ;  /* 0x000000401e2b7812 */ /* 0x000fe200078ee219 */
[----:B------:R-:W-:Y:S02]  /*55c0*/  IMAD.SHL.U32 R24, R0, 0x100, RZ ;  /* 0x0000010000187824 */ /* 0x000fe400078e00ff */
[----:B------:R0:W5:Y:S01]  /*55d0*/  LDL.LU R0, [R1+0x90] ;  /* 0x0000900001007983 */ /* 0x0001620000300800 */
[----:B------:R-:W-:Y:S02]  /*55e0*/  IMAD.SHL.U32 R32, R227, 0x2, RZ ;  /* 0x00000002e3207824 */ /* 0x000fe400078e00ff */
[C---:B------:R-:W-:Y:S01]  /*55f0*/  ISETP.GE.OR P0, PT, R24.reuse, UR6, P0 ;  /* 0x0000000618007c0c */ /* 0x040fe20008706670 */
[----:B------:R-:W-:Y:S01]  /*5600*/  IMAD R42, R27, -0x2, R28 ;  /* 0xfffffffe1b2a7824 */ /* 0x000fe200078e021c */
[----:B------:R-:W-:Y:S01]  /*5610*/  IADD3 R41, -R24, UR6, R31 ;  /* 0x0000000618297c10 */ /* 0x000fe2000fffe11f */
[----:B------:R-:W-:Y:S01]  /*5620*/  IMAD.MOV.U32 R40, RZ, RZ, -0x1 ;  /* 0xffffffffff287424 */ /* 0x000fe200078e00ff */
[----:B------:R-:W-:Y:S01]  /*5630*/  LOP3.LUT R43, R38, R43, R26, 0xfe, !PT ;  /* 0x0000002b262b7212 */ /* 0x000fe200078efe1a */
[----:B------:R-:W-:Y:S01]  /*5640*/  IMAD.IADD R42, R42, 0x1, -R29 ;  /* 0x000000012a2a7824 */ /* 0x000fe200078e0a1d */
[----:B------:R-:W-:-:S07]  /*5650*/  LOP3.LUT R32, R29, 0x6, R32, 0xf8, !PT ;  /* 0x000000061d207812 */ /* 0x000fce00078ef820 */
[----:B0-----:R-:W-:Y:S05]  /*5660*/  @P0 BRA `(.L_x_35) ;  /* 0x00000090001c0947 */ /* 0x001fea0003800000 */
[----:B------:R-:W0:Y:S01]  /*5670*/  LDC.64 R28, c[0x0][0x5c8] ;  /* 0x00017200ff1c7b82 */ /* 0x000e220000000a00 */
[----:B------:R-:W-:Y:S01]  /*5680*/  USHF.R.S32.HI UR7, URZ, 0x1f, UR22 ;  /* 0x0000001f3f077899 */ /* 0x000fe20008011416 */
[--C-:B------:R-:W-:Y:S01]  /*5690*/  SHF.R.S32.HI R33, RZ, 0x1f, R32.reuse ;  /* 0x0000001fff217819 */ /* 0x100fe20000011420 */
[----:B------:R-:W-:Y:S01]  /*56a0*/  ULDC.64 UR10, c[0x0][0x5d0] ;  /* 0x00017400000a7ab9 */ /* 0x000fe20000000a00 */
[----:B------:R-:W-:Y:S01]  /*56b0*/  BSSY B0, `(.L_x_35) ;  /* 0x0000902000007945 */ /* 0x000fe20003800000 */
[----:B------:R-:W-:Y:S02]  /*56c0*/  UIMAD UR6, UR7, UR10, URZ ;  /* 0x0000000a070672a4 */ /* 0x000fe4000f8e023f */
[----:B------:R-:W-:Y:S02]  /*56d0*/  IMAD.U32 R27, RZ, RZ, UR10 ;  /* 0x0000000aff1b7e24 */ /* 0x000fe4000f8e00ff */
[----:B------:R-:W-:Y:S02]  /*56e0*/  UIMAD UR6, UR22, UR11, UR6 ;  /* 0x0000000b160672a4 */ /* 0x000fe4000f8e0206 */
[----:B------:R-:W-:Y:S01]  /*56f0*/  IMAD.WIDE.U32 R26, R27, UR22, R32 ;  /* 0x000000161b1a7c25 */ /* 0x000fe2000f8e0020 */
[----:B------:R-:W-:-:S03]  /*5700*/  ULDC.64 UR10, c[0x0][0x5c0] ;  /* 0x00017000000a7ab9 */ /* 0x000fc60000000a00 */
[----:B------:R-:W-:Y:S02]  /*5710*/  VIADD R27, R27, UR6 ;  /* 0x000000061b1b7c36 */ /* 0x000fe40008000000 */
[-C--:B0-----:R-:W-:Y:S01]  /*5720*/  IMAD R24, R39, R28.reuse, RZ ;  /* 0x0000001c27187224 */ /* 0x081fe200078e02ff */
[----:B------:R-:W-:Y:S01]  /*5730*/  SHF.L.U64.HI R34, R28, 0x3, R29 ;  /* 0x000000031c227819 */ /* 0x000fe2000001021d */
[----:B------:R-:W-:-:S04]  /*5740*/  IMAD.WIDE.U32 R26, R43, R28, R26 ;  /* 0x0000001c2b1a7225 */ /* 0x000fc800078e001a */
[----:B------:R-:W-:Y:S01]  /*5750*/  IMAD R25, R43, R29, R24 ;  /* 0x0000001d2b197224 */ /* 0x000fe200078e0218 */
[----:B------:R-:W-:Y:S01]  /*5760*/  IADD3 R24, P2, R26, UR10, RZ ;  /* 0x0000000a1a187c10 */ /* 0x000fe2000ff5e0ff */
[C---:B------:R-:W-:Y:S01]  /*5770*/  IMAD.SHL.U32 R35, R28.reuse, 0x8, RZ ;  /* 0x000000081c237824 */ /* 0x040fe200078e00ff */
[----:B------:R-:W-:Y:S01]  /*5780*/  LEA R30, P3, R28, R26, 0x7 ;  /* 0x0000001a1c1e7211 */ /* 0x000fe200078638ff */
[----:B------:R-:W-:-:S03]  /*5790*/  IMAD.IADD R27, R27, 0x1, R25 ;  /* 0x000000011b1b7824 */ /* 0x000fc600078e0219 */
[----:B------:R-:W-:Y:S02]  /*57a0*/  IADD3 R26, P1, P0, R26, UR10, R35 ;  /* 0x0000000a1a1a7c10 */ /* 0x000fe4000f83e023 */
[----:B------:R-:W-:Y:S02]  /*57b0*/  IADD3.X R25, R27, UR11, RZ, P2, !PT ;  /* 0x0000000b1b197c10 */ /* 0x000fe400097fe4ff */
[----:B------:R-:W-:Y:S02]  /*57c0*/  FSETP.NEU.AND P2, PT, RZ, UR21, PT ;  /* 0x00000015ff007c0b */ /* 0x000fe4000bf4d000 */
[----:B------:R-:W-:Y:S02]  /*57d0*/  LEA.HI.X R31, R28, R27, R29, 0x7, P3 ;  /* 0x0000001b1c1f7211 */ /* 0x000fe400018f3c1d */
[C---:B------:R-:W-:Y:S02]  /*57e0*/  IADD3 R28, P3, R30.reuse, UR10, RZ ;  /* 0x0000000a1e1c7c10 */ /* 0x040fe4000ff7e0ff */
[----:B------:R-:W-:-:S02]  /*57f0*/  IADD3 R30, P5, P6, R30, UR10, R35 ;  /* 0x0000000a1e1e7c10 */ /* 0x000fc4000febe023 */
[----:B------:R-:W-:Y:S02]  /*5800*/  IADD3.X R29, R31, UR11, RZ, P3, !PT ;  /* 0x0000000b1f1d7c10 */ /* 0x000fe40009ffe4ff */
[--C-:B------:R-:W-:Y:S02]  /*5810*/  IADD3.X R27, R27, UR11, R34.reuse, P1, P0 ;  /* 0x0000000b1b1b7c10 */ /* 0x100fe40008fe0422 */
[----:B------:R-:W-:Y:S01]  /*5820*/  IADD3.X R31, R31, UR11, R34, P5, P6 ;  /* 0x0000000b1f1f7c10 */ /* 0x000fe2000afec422 */
[----:B------:R-:W-:Y:S06]  /*5830*/  @!P2 BRA `(.L_x_36) ;  /* 0x0000006c001ca947 */ /* 0x000fec0003800000 */
[----:B------:R-:W-:Y:S01]  /*5840*/  ULDC.64 UR10, c[0x0][0x5b8] ;  /* 0x00016e00000a7ab9 */ /* 0x000fe20000000a00 */
[----:B------:R-:W-:Y:S01]  /*5850*/  ISETP.GE.AND P0, PT, R41, 0x1, PT ;  /* 0x000000012900780c */ /* 0x000fe20003f06270 */
[----:B------:R-:W-:Y:S02]  /*5860*/  UIMAD UR6, UR7, UR10, URZ ;  /* 0x0000000a070672a4 */ /* 0x000fe4000f8e023f */
[----:B------:R-:W-:Y:S01]  /*5870*/  IMAD.U32 R35, RZ, RZ, UR10 ;  /* 0x0000000aff237e24 */ /* 0x000fe2000f8e00ff */
[----:B------:R-:W-:Y:S01]  /*5880*/  BSSY B1, `(.L_x_37) ;  /* 0x0000010000017945 */ /* 0x000fe20003800000 */
[----:B------:R-:W-:Y:S01]  /*5890*/  ISETP.LT.OR P3, PT, R42, 0x1, !P0 ;  /* 0x000000012a00780c */ /* 0x000fe20004761670 */
[----:B------:R-:W-:Y:S02]  /*58a0*/  UIMAD UR6, UR22, UR11, UR6 ;  /* 0x0000000b160672a4 */ /* 0x000fe4000f8e0206 */
[----:B------:R-:W-:Y:S01]  /*58b0*/  IMAD.WIDE.U32 R32, R35, UR22, R32 ;  /* 0x0000001623207c25 */ /* 0x000fe2000f8e0020 */
[----:B------:R-:W-:-:S03]  /*58c0*/  ULDC.64 UR10, c[0x0][0x5a8] ;  /* 0x00016a00000a7ab9 */ /* 0x000fc60000000a00 */
[----:B------:R-:W-:Y:S02]  /*58d0*/  IMAD.MOV.U32 R36, RZ, RZ, R32 ;  /* 0x000000ffff247224 */ /* 0x000fe400078e0020 */
[----:B------:R-:W-:Y:S01]  /*58e0*/  VIADD R37, R33, UR6 ;  /* 0x0000000621257c36 */ /* 0x000fe20008000000 */
[----:B------:R-:W-:Y:S02]  /*58f0*/  ULDC.64 UR6, c[0x0][0x5b0] ;  /* 0x00016c0000067ab9 */ /* 0x000fe40000000a00 */
[----:B------:R-:W-:Y:S02]  /*5900*/  IMAD R34, R39, UR6, RZ ;  /* 0x0000000627227c24 */ /* 0x000fe4000f8e02ff */
[----:B------:R-:W-:-:S04]  /*5910*/  IMAD.WIDE.U32 R32, R43, UR6, R36 ;  /* 0x000000062b207c25 */ /* 0x000fc8000f8e0024 */
[--C-:B------:R-:W-:Y:S01]  /*5920*/  IMAD R35, R43, UR7, R34.reuse ;  /* 0x000000072b237c24 */ /* 0x100fe2000f8e0222 */
[----:B------:R-:W-:Y:S02]  /*5930*/  IADD3 R32, P1, R32, UR10, RZ ;  /* 0x0000000a20207c10 */ /* 0x000fe4000ff3e0ff */
[----:B------:R-:W-:Y:S02]  /*5940*/  PRMT R34, RZ, 0x7610, R34 ;  /* 0x00007610ff227816 */ /* 0x000fe40000000022 */
[----:B------:R-:W-:Y:S01]  /*5950*/  IADD3.X R33, R33, UR11, R35, P1, !PT ;  /* 0x0000000b21217c10 */ /* 0x000fe20008ffe423 */
[----:B------:R-:W-:Y:S08]  /*5960*/  @P3 BRA `(.L_x_38) ;  /* 0x0000000000043947 */ /* 0x000ff00003800000 */
[----:B------:R0:W5:Y:S02]  /*5970*/  LDG.E.U8 R34, desc[UR14][R32.64] ;  /* 0x0000000e20227981 */ /* 0x000164000c1e1100 */
.L_x_38:
[----:B------:R-:W-:Y:S05]  /*5980*/  BSYNC B1 ;  /* 0x0000000000017941 */ /* 0x000fea0003800000 */
.L_x_37:
[----:B-----5:R-:W-:Y:S01]  /*5990*/  LOP3.LUT R34, R34, 0xff, RZ, 0xc0, !PT ;  /* 0x000000ff22227812 */ /* 0x020fe200078ec0ff */
[----:B------:R-:W-:Y:S01]  /*59a0*/  BSSY B1, `(.L_x_39) ;  /* 0x000000b000017945 */ /* 0x000fe20003800000 */
[----:B------:R-:W-:Y:S02]  /*59b0*/  ISETP.LT.OR P2, PT, R42, 0x2, !P0 ;  /* 0x000000022a00780c */ /* 0x000fe40004741670 */
[----:B------:R-:W-:-:S05]  /*59c0*/  F2FP.F16.E5M2.UNPACK_B R34, R34 ;  /* 0x00000022ff22723e */ /* 0x000fca00020004ff */
[----:B------:R-:W-:-:S05]  /*59d0*/  HADD2.F32 R34, -RZ, R34.H0_H0 ;  /* 0x20000022ff227230 */ /* 0x000fca0000004100 */
[----:B------:R-:W-:Y:S01]  /*59e0*/  FMUL R35, R34, UR21 ;  /* 0x0000001522237c20 */ /* 0x000fe20008400000 */
[----:B------:R-:W-:-:S03]  /*59f0*/  PRMT R34, RZ, 0x7610, R34 ;  /* 0x00007610ff227816 */ /* 0x000fc60000000022 */
[----:B------:R-:W-:-:S05]  /*5a00*/  FFMA R35, R226, UR20, R35 ;  /* 0x00000014e2237c23 */ /* 0x000fca0008000023 */
[----:B------:R-:W-:-:S05]  /*5a10*/  F2FP.SATFINITE.E5M2.F32.PACK_AB_MERGE_C R35, RZ, R35, RZ ;  /* 0x00000023ff23723e */ /* 0x000fca00048060ff */
[----:B------:R2:W-:Y:S01]  /*5a20*/  @!P3 STG.E.U8 desc[UR14][R24.64], R35 ;  /* 0x000000231800b986 */ /* 0x0005e2000c10110e */
[----:B------:R-:W-:Y:S05]  /*5a30*/  @P2 BRA `(.L_x_40) ;  /* 0x0000000000042947 */ /* 0x000fea0003800000 */
[----:B------:R3:W5:Y:S02]  /*5a40*/  LDG.E.U8 R34, desc[UR14][R32.64+0x1] ;  /* 0x0000010e20227981 */ /* 0x000764000c1e1100 */
.L_x_40:
[----:B------:R-:W-:Y:S05]  /*5a50*/  BSYNC B1 ;  /* 0x0000000000017941 */ /* 0x000fea0003800000 */
.L_x_39:
[----:B-----5:R-:W-:Y:S01]  /*5a60*/  LOP3.LUT R34, R34, 0xff, RZ, 0xc0, !PT ;  /* 0x000000ff22227812 */ /* 0x020fe200078ec0ff */
[----:B------:R-:W-:Y:S01]  /*5a70*/  BSSY B1, `(.L_x_41) ;  /* 0x0000013000017945 */ /* 0x000fe20003800000 */
[----:B------:R-:W-:Y:S02]  /*5a80*/  IADD3 R45, P1, R43, 0x8, RZ ;  /* 0x000000082b2d7810 */ /* 0x000fe40007f3e0ff */
[----:B------:R-:W-:-:S03]  /*5a90*/  F2FP.F16.E5M2.UNPACK_B R34, R34 ;  /* 0x00000022ff22723e */ /* 0x000fc600020004ff */
[----:B--2---:R-:W-:Y:S01]  /*5aa0*/  IMAD.X R35, RZ, RZ, R39, P1 ;  /* 0x000000ffff237224 */ /* 0x004fe200008e0627 */
[----:B------:R-:W-:Y:S01]  /*5ab0*/  ISETP.GE.AND P1, PT, R41, 0x9, PT ;  /* 0x000000092900780c */ /* 0x000fe20003f26270 */
[----:B------:R-:W-:Y:S02]  /*5ac0*/  HADD2.F32 R34, -RZ, R34.H0_H0 ;  /* 0x20000022ff227230 */ /* 0x000fe40000004100 */
[----:B------:R-:W-:Y:S01]  /*5ad0*/  IMAD R46, R35, UR6, RZ ;  /* 0x00000006232e7c24 */ /* 0x000fe2000f8e02ff */
[----:B------:R-:W-:Y:S02]  /*5ae0*/  ISETP.LT.OR P5, PT, R42, 0x1, !P1 ;  /* 0x000000012a00780c */ /* 0x000fe40004fa1670 */
[----:B------:R-:W-:Y:S01]  /*5af0*/  FMUL R44, R34, UR21 ;  /* 0x00000015222c7c20 */ /* 0x000fe20008400000 */
[----:B------:R-:W-:-:S04]  /*5b00*/  IMAD.WIDE.U32 R34, R45, UR6, R36 ;  /* 0x000000062d227c25 */ /* 0x000fc8000f8e0024 */
[----:B------:R-:W-:Y:S01]  /*5b10*/  FFMA R44, R225, UR20, R44 ;  /* 0x00000014e12c7c23 */ /* 0x000fe2000800002c */
[----:B------:R-:W-:Y:S01]  /*5b20*/  IMAD R45, R45, UR7, R46 ;  /* 0x000000072d2d7c24 */ /* 0x000fe2000f8e022e */
[----:B------:R-:W-:-:S03]  /*5b30*/  IADD3 R34, P3, R34, UR10, RZ ;  /* 0x0000000a22227c10 */ /* 0x000fc6000ff7e0ff */
[----:B------:R-:W-:Y:S02]  /*5b40*/  F2FP.SATFINITE.E5M2.F32.PACK_AB_MERGE_C R47, RZ, R44, RZ ;  /* 0x0000002cff2f723e */ /* 0x000fe400048060ff */
[----:B------:R-:W-:Y:S02]  /*5b50*/  IADD3.X R35, R35, UR11, R45, P3, !PT ;  /* 0x0000000b23237c10 */ /* 0x000fe40009ffe42d */
[----:B------:R-:W-:Y:S01]  /*5b60*/  PRMT R44, RZ, 0x7610, R44 ;  /* 0x00007610ff2c7816 */ /* 0x000fe2000000002c */
[----:B------:R2:W-:Y:S01]  /*5b70*/  @!P2 STG.E.U8 desc[UR14][R24.64+0x1], R47 ;  /* 0x0000012f1800a986 */ /* 0x0005e2000c10110e */
[----:B------:R-:W-:Y:S05]  /*5b80*/  @P5 BRA `(.L_x_42) ;  /* 0x0000000000045947 */ /* 0x000fea0003800000 */
[----:B------:R4:W5:Y:S02]  /*5b90*/  LDG.E.U8 R44, desc[UR14][R34.64] ;  /* 0x0000000e222c7981 */ /* 0x000964000c1e1100 */
.L_x_42:
[----:B------:R-:W-:Y:S05]  /*5ba0*/  BSYNC B1 ;  /* 0x0000000000017941 */ /* 0x000fea0003800000 */
.L_x_41:
        /* <DEDUP_REMOVED lines=12> */
.L_x_44:
[----:B------:R-:W-:Y:S05]  /*5c70*/  BSYNC B1 ;  /* 0x0000000000017941 */ /* 0x000fea0003800000 */
.L_x_43:
[----:B-----5:R-:W-:Y:S01]  /*5c80*/  LOP3.LUT R44, R44, 0xff, RZ, 0xc0, !PT ;  /* 0x000000ff2c2c7812 */ /* 0x020fe200078ec0ff */
[----:B------:R-:W-:Y:S01]  /*5c90*/  BSSY B1, `(.L_x_45) ;  /* 0x000000b000017945 */ /* 0x000fe20003800000 */
[----:B------:R-:W-:Y:S02]  /*5ca0*/  ISETP.LT.OR P3, PT, R42, 0x9, !P0 ;  /* 0x000000092a00780c */ /* 0x000fe40004761670 */
[----:B------:R-:W-:-:S05]  /*5cb0*/  F2FP.F16.E5M2.UNPACK_B R44, R44 ;  /* 0x0000002cff2c723e */ /* 0x000fca00020004ff */
[----:B------:R-:W-:-:S05]  /*5cc0*/  HADD2.F32 R44, -RZ, R44.H0_H0 ;  /* 0x2000002cff2c7230 */ /* 0x000fca0000004100 */
[----:B------:R-:W-:-:S04]  /*5cd0*/  FMUL R44, R44, UR21 ;  /* 0x000000152c2c7c20 */ /* 0x000fc80008400000 */
[----:B------:R-:W-:-:S05]  /*5ce0*/  FFMA R44, R223, UR20, R44 ;  /* 0x00000014df2c7c23 */ /* 0x000fca000800002c */
[----:B0-----:R-:W-:Y:S02]  /*5cf0*/  F2FP.SATFINITE.E5M2.F32.PACK_AB_MERGE_C R45, RZ, R44, RZ ;  /* 0x0000002cff2d723e */ /* 0x001fe400048060ff */
[----:B------:R-:W-:-:S03]  /*5d00*/  PRMT R44, RZ, 0x7610, R44 ;  /* 0x00007610ff2c7816 */ /* 0x000fc6000000002c */
[----:B------:R0:W-:Y:S01]  /*5d10*/  @!P2 STG.E.U8 desc[UR14][R26.64+0x1], R45 ;  /* 0x0000012d1a00a986 */ /* 0x0001e2000c10110e */
[----:B------:R-:W-:Y:S05]  /*5d20*/  @P3 BRA `(.L_x_46) ;  /* 0x0000000000043947 */ /* 0x000fea0003800000 */
[----:B------:R0:W5:Y:S02]  /*5d30*/  LDG.E.U8 R44, desc[UR14][R32.64+0x8] ;  /* 0x0000080e202c7981 */ /* 0x000164000c1e1100 */
.L_x_46:
[----:B------:R-:W-:Y:S05]  /*5d40*/  BSYNC B1 ;  /* 0x0000000000017941 */ /* 0x000fea0003800000 */
.L_x_45:
[----:B-----5:R-:W-:Y:S01]  /*5d50*/  LOP3.LUT R44, R44, 0xff, RZ, 0xc0, !PT ;  /* 0x000000ff2c2c7812 */ /* 0x020fe200078ec0ff */
[----:B------:R-:W-:Y:S01]  /*5d60*/  BSSY B1, `(.L_x_47) ;  /* 0x000000b000017945 */ /* 0x000fe20003800000 */
[----:B------:R-:W-:Y:S02]  /*5d70*/  ISETP.LT.OR P2, PT, R42, 0xa, !P0 ;  /* 0x0000000a2a00780c */ /* 0x000fe40004741670 */
[----:B------:R-:W-:-:S05]  /*5d80*/  F2FP.F16.E5M2.UNPACK_B R44, R44 ;  /* 0x0000002cff2c723e */ /* 0x000fca00020004ff */
[----:B------:R-:W-:-:S05]  /*5d90*/  HADD2.F32 R44, -RZ, R44.H0_H0 ;  /* 0x2000002cff2c7230 */ /* 0x000fca0000004100 */
[----:B0-----:R-:W-:Y:S01]  /*5da0*/  FMUL R45, R44, UR21 ;  /* 0x000000152c2d7c20 */ /* 0x001fe20008400000 */
[----:B------:R-:W-:-:S03]  /*5db0*/  PRMT R44, RZ, 0x7610, R44 ;  /* 0x00007610ff2c7816 */ /* 0x000fc6000000002c */
[----:B------:R-:W-:-:S05]  /*5dc0*/  FFMA R45, R222, UR20, R45 ;  /* 0x00000014de2d7c23 */ /* 0x000fca000800002d */
[----:B------:R-:W-:-:S05]  /*5dd0*/  F2FP.SATFINITE.E5M2.F32.PACK_AB_MERGE_C R45, RZ, R45, RZ ;  /* 0x0000002dff2d723e */ /* 0x000fca00048060ff */
[----:B------:R0:W-:Y:S01]  /*5de0*/  @!P3 STG.E.U8 desc[UR14][R24.64+0x8], R45 ;  /* 0x0000082d1800b986 */ /* 0x0001e2000c10110e */
[----:B------:R-:W-:Y:S05]  /*5df0*/  @P2 BRA `(.L_x_48) ;  /* 0x0000000000042947 */ /* 0x000fea0003800000 */
[----:B------:R0:W5:Y:S02]  /*5e00*/  LDG.E.U8 R44, desc[UR14][R32.64+0x9] ;  /* 0x0000090e202c7981 */ /* 0x000164000c1e1100 */
.L_x_48:
[----:B------:R-:W-:Y:S05]  /*5e10*/  BSYNC B1 ;  /* 0x0000000000017941 */ /* 0x000fea0003800000 */
.L_x_47:
        /* <DEDUP_REMOVED lines=12> */
.L_x_50:
[----:B------:R-:W-:Y:S05]  /*5ee0*/  BSYNC B1 ;  /* 0x0000000000017941 */ /* 0x000fea0003800000 */
.L_x_49:
        /* <DEDUP_REMOVED lines=12> */
.L_x_52:
[----:B------:R-:W-:Y:S05]  /*5fb0*/  BSYNC B1 ;  /* 0x0000000000017941 */ /* 0x000fea0003800000 */
.L_x_51:
        /* <DEDUP_REMOVED lines=12> */
.L_x_54:
[----:B------:R-:W-:Y:S05]  /*6080*/  BSYNC B1 ;  /* 0x0000000000017941 */ /* 0x000fea0003800000 */
.L_x_53:
        /* <DEDUP_REMOVED lines=12> */
.L_x_56:
[----:B------:R-:W-:Y:S05]  /*6150*/  BSYNC B1 ;  /* 0x0000000000017941 */ /* 0x000fea0003800000 */
.L_x_55:
        /* <DEDUP_REMOVED lines=12> */
.L_x_58:
[----:B------:R-:W-:Y:S05]  /*6220*/  BSYNC B1 ;  /* 0x0000000000017941 */ /* 0x000fea0003800000 */
.L_x_57:
        /* <DEDUP_REMOVED lines=12> */
.L_x_60:
[----:B------:R-:W-:Y:S05]  /*62f0*/  BSYNC B1 ;  /* 0x0000000000017941 */ /* 0x000fea0003800000 */
.L_x_59:
        /* <DEDUP_REMOVED lines=12> */
.L_x_62:
[----:B------:R-:W-:Y:S05]  /*63c0*/  BSYNC B1 ;  /* 0x0000000000017941 */ /* 0x000fea0003800000 */
.L_x_61:
        /* <DEDUP_REMOVED lines=12> */
.L_x_64:
[----:B------:R-:W-:Y:S05]  /*6490*/  BSYNC B1 ;  /* 0x0000000000017941 */ /* 0x000fea0003800000 */
.L_x_63:
        /* <DEDUP_REMOVED lines=12> */
.L_x_66:
[----:B------:R-:W-:Y:S05]  /*6560*/  BSYNC B1 ;  /* 0x0000000000017941 */ /* 0x000fea0003800000 */
.L_x_65:
        /* <DEDUP_REMOVED lines=12> */
.L_x_68:
[----:B------:R-:W-:Y:S05]  /*6630*/  BSYNC B1 ;  /* 0x0000000000017941 */ /* 0x000fea0003800000 */
.L_x_67:
        /* <DEDUP_REMOVED lines=12> */
.L_x_70:
[----:B------:R-:W-:Y:S05]  /*6700*/  BSYNC B1 ;  /* 0x0000000000017941 */ /* 0x000fea0003800000 */
.L_x_69:
        /* <DEDUP_REMOVED lines=12> */
.L_x_72:
[----:B------:R-:W-:Y:S05]  /*67d0*/  BSYNC B1 ;  /* 0x0000000000017941 */ /* 0x000fea0003800000 */
.L_x_71:
        /* <DEDUP_REMOVED lines=12> */
.L_x_74:
[----:B------:R-:W-:Y:S05]  /*68a0*/  BSYNC B1 ;  /* 0x0000000000017941 */ /* 0x000fea0003800000 */
.L_x_73:
        /* <DEDUP_REMOVED lines=12> */
.L_x_76:
[----:B------:R-:W-:Y:S05]  /*6970*/  BSYNC B1 ;  /* 0x0000000000017941 */ /* 0x000fea0003800000 */
.L_x_75:
        /* <DEDUP_REMOVED lines=12> */
.L_x_78:
[----:B------:R-:W-:Y:S05]  /*6a40*/  BSYNC B1 ;  /* 0x0000000000017941 */ /* 0x000fea0003800000 */
.L_x_77:
        /* <DEDUP_REMOVED lines=12> */
.L_x_80:
[----:B------:R-:W-:Y:S05]  /*6b10*/  BSYNC B1 ;  /* 0x0000000000017941 */ /* 0x000fea0003800000 */
.L_x_79:
        /* <DEDUP_REMOVED lines=12> */
.L_x_82:
[----:B------:R-:W-:Y:S05]  /*6be0*/  BSYNC B1 ;  /* 0x0000000000017941 */ /* 0x000fea0003800000 */
.L_x_81:
        /* <DEDUP_REMOVED lines=12> */
.L_x_84:
[----:B------:R-:W-:Y:S05]  /*6cb0*/  BSYNC B1 ;  /* 0x0000000000017941 */ /* 0x000fea0003800000 */
.L_x_83:
        /* <DEDUP_REMOVED lines=12> */
.L_x_86:
[----:B------:R-:W-:Y:S05]  /*6d80*/  BSYNC B1 ;  /* 0x0000000000017941 */ /* 0x000fea0003800000 */
.L_x_85:
        /* <DEDUP_REMOVED lines=12> */
.L_x_88:
[----:B------:R-:W-:Y:S05]  /*6e50*/  BSYNC B1 ;  /* 0x0000000000017941 */ /* 0x000fea0003800000 */
.L_x_87:
        /* <DEDUP_REMOVED lines=12> */
.L_x_90:
[----:B------:R-:W-:Y:S05]  /*6f20*/  BSYNC B1 ;  /* 0x0000000000017941 */ /* 0x000fea0003800000 */
.L_x_89:
        /* <DEDUP_REMOVED lines=12> */
.L_x_92:
[----:B------:R-:W-:Y:S05]  /*6ff0*/  BSYNC B1 ;  /* 0x0000000000017941 */ /* 0x000fea0003800000 */
.L_x_91:
        /* <DEDUP_REMOVED lines=12> */
.L_x_94:
[----:B------:R-:W-:Y:S05]  /*70c0*/  BSYNC B1 ;  /* 0x0000000000017941 */ /* 0x000fea0003800000 */
.L_x_93:
        /* <DEDUP_REMOVED lines=12> */
.L_x_96:
[----:B------:R-:W-:Y:S05]  /*7190*/  BSYNC B1 ;  /* 0x0000000000017941 */ /* 0x000fea0003800000 */
.L_x_95:
        /* <DEDUP_REMOVED lines=12> */
.L_x_98:
[----:B------:R-:W-:Y:S05]  /*7260*/  BSYNC B1 ;  /* 0x0000000000017941 */ /* 0x000fea0003800000 */
.L_x_97:
        /* <DEDUP_REMOVED lines=12> */
.L_x_100:
[----:B------:R-:W-:Y:S05]  /*7330*/  BSYNC B1 ;  /* 0x0000000000017941 */ /* 0x000fea0003800000 */
.L_x_99:
        /* <DEDUP_REMOVED lines=12> */
.L_x_102:
[----:B------:R-:W-:Y:S05]  /*7400*/  BSYNC B1 ;  /* 0x0000000000017941 */ /* 0x000fea0003800000 */
.L_x_101:
        /* <DEDUP_REMOVED lines=12> */
.L_x_104:
[----:B------:R-:W-:Y:S05]  /*74d0*/  BSYNC B1 ;  /* 0x0000000000017941 */ /* 0x000fea0003800000 */
.L_x_103:
        /* <DEDUP_REMOVED lines=12> */
.L_x_106:
[----:B------:R-:W-:Y:S05]  /*75a0*/  BSYNC B1 ;  /* 0x0000000000017941 */ /* 0x000fea0003800000 */
.L_x_105:
        /* <DEDUP_REMOVED lines=12> */
.L_x_108:
[----:B------:R-:W-:Y:S05]  /*7670*/  BSYNC B1 ;  /* 0x0000000000017941 */ /* 0x000fea0003800000 */
.L_x_107:
        /* <DEDUP_REMOVED lines=12> */
.L_x_110:
[----:B------:R-:W-:Y:S05]  /*7740*/  BSYNC B1 ;  /* 0x0000000000017941 */ /* 0x000fea0003800000 */
.L_x_109:
        /* <DEDUP_REMOVED lines=12> */
.L_x_112:
[----:B------:R-:W-:Y:S05]  /*7810*/  BSYNC B1 ;  /* 0x0000000000017941 */ /* 0x000fea0003800000 */
.L_x_111:
        /* <DEDUP_REMOVED lines=12> */
.L_x_114:
[----:B------:R-:W-:Y:S05]  /*78e0*/  BSYNC B1 ;  /* 0x0000000000017941 */ /* 0x000fea0003800000 */
.L_x_113:
        /* <DEDUP_REMOVED lines=12> */
.L_x_116:
[----:B------:R-:W-:Y:S05]  /*79b0*/  BSYNC B1 ;  /* 0x0000000000017941 */ /* 0x000fea0003800000 */
.L_x_115:
        /* <DEDUP_REMOVED lines=12> */
.L_x_118:
[----:B------:R-:W-:Y:S05]  /*7a80*/  BSYNC B1 ;  /* 0x0000000000017941 */ /* 0x000fea0003800000 */
.L_x_117:
        /* <DEDUP_REMOVED lines=12> */
.L_x_120:
[----:B------:R-:W-:Y:S05]  /*7b50*/  BSYNC B1 ;  /* 0x0000000000017941 */ /* 0x000fea0003800000 */
.L_x_119:
        /* <DEDUP_REMOVED lines=12> */
.L_x_122:
[----:B------:R-:W-:Y:S05]  /*7c20*/  BSYNC B1 ;  /* 0x0000000000017941 */ /* 0x000fea0003800000 */
.L_x_121:
        /* <DEDUP_REMOVED lines=12> */
.L_x_124:
[----:B------:R-:W-:Y:S05]  /*7cf0*/  BSYNC B1 ;  /* 0x0000000000017941 */ /* 0x000fea0003800000 */
.L_x_123:
        /* <DEDUP_REMOVED lines=12> */
.L_x_126:
[----:B------:R-:W-:Y:S05]  /*7dc0*/  BSYNC B1 ;  /* 0x0000000000017941 */ /* 0x000fea0003800000 */
.L_x_125:
        /* <DEDUP_REMOVED lines=12> */
.L_x_128:
[----:B------:R-:W-:Y:S05]  /*7e90*/  BSYNC B1 ;  /* 0x0000000000017941 */ /* 0x000fea0003800000 */
.L_x_127:
        /* <DEDUP_REMOVED lines=12> */
.L_x_130:
[----:B------:R-:W-:Y:S05]  /*7f60*/  BSYNC B1 ;  /* 0x0000000000017941 */ /* 0x000fea0003800000 */
.L_x_129:
        /* <DEDUP_REMOVED lines=12> */
.L_x_132:
[----:B------:R-:W-:Y:S05]  /*8030*/  BSYNC B1 ;  /* 0x0000000000017941 */ /* 0x000fea0003800000 */
.L_x_131:
        /* <DEDUP_REMOVED lines=12> */
.L_x_134:
[----:B------:R-:W-:Y:S05]  /*8100*/  BSYNC B1 ;  /* 0x0000000000017941 */ /* 0x000fea0003800000 */
.L_x_133:
        /* <DEDUP_REMOVED lines=12> */
.L_x_136:
[----:B------:R-:W-:Y:S05]  /*81d0*/  BSYNC B1 ;  /* 0x0000000000017941 */ /* 0x000fea0003800000 */
.L_x_135:
        /* <DEDUP_REMOVED lines=12> */
.L_x_138:
[----:B------:R-:W-:Y:S05]  /*82a0*/  BSYNC B1 ;  /* 0x0000000000017941 */ /* 0x000fea0003800000 */
.L_x_137:
        /* <DEDUP_REMOVED lines=12> */
.L_x_140:
[----:B------:R-:W-:Y:S05]  /*8370*/  BSYNC B1 ;  /* 0x0000000000017941 */ /* 0x000fea0003800000 */
.L_x_139:
        /* <DEDUP_REMOVED lines=12> */
.L_x_142:
[----:B------:R-:W-:Y:S05]  /*8440*/  BSYNC B1 ;  /* 0x0000000000017941 */ /* 0x000fea0003800000 */
.L_x_141:
        /* <DEDUP_REMOVED lines=12> */
.L_x_144:
[----:B------:R-:W-:Y:S05]  /*8510*/  BSYNC B1 ;  /* 0x0000000000017941 */ /* 0x000fea0003800000 */
.L_x_143:
        /* <DEDUP_REMOVED lines=12> */
.L_x_146:
[----:B------:R-:W-:Y:S05]  /*85e0*/  BSYNC B1 ;  /* 0x0000000000017941 */ /* 0x000fea0003800000 */
.L_x_145:
        /* <DEDUP_REMOVED lines=12> */
.L_x_148:
[----:B------:R-:W-:Y:S05]  /*86b0*/  BSYNC B1 ;  /* 0x0000000000017941 */ /* 0x000fea0003800000 */
.L_x_147:
        /* <DEDUP_REMOVED lines=12> */
.L_x_150:
[----:B------:R-:W-:Y:S05]  /*8780*/  BSYNC B1 ;  /* 0x0000000000017941 */ /* 0x000fea0003800000 */
.L_x_149:
        /* <DEDUP_REMOVED lines=12> */
.L_x_152:
[----:B------:R-:W-:Y:S05]  /*8850*/  BSYNC B1 ;  /* 0x0000000000017941 */ /* 0x000fea0003800000 */
.L_x_151:
        /* <DEDUP_REMOVED lines=12> */
.L_x_154:
[----:B------:R-:W-:Y:S05]  /*8920*/  BSYNC B1 ;  /* 0x0000000000017941 */ /* 0x000fea0003800000 */
.L_x_153:
        /* <DEDUP_REMOVED lines=12> */
.L_x_156:
[----:B------:R-:W-:Y:S05]  /*89f0*/  BSYNC B1 ;  /* 0x0000000000017941 */ /* 0x000fea0003800000 */
.L_x_155:
        /* <DEDUP_REMOVED lines=12> */
.L_x_158:
[----:B------:R-:W-:Y:S05]  /*8ac0*/  BSYNC B1 ;  /* 0x0000000000017941 */ /* 0x000fea0003800000 */
.L_x_157:
        /* <DEDUP_REMOVED lines=12> */
.L_x_160:
[----:B------:R-:W-:Y:S05]  /*8b90*/  BSYNC B1 ;  /* 0x0000000000017941 */ /* 0x000fea0003800000 */
.L_x_159:
[----:B-----5:R-:W-:Y:S01]  /*8ba0*/  LOP3.LUT R44, R44, 0xff, RZ, 0xc0, !PT ;  /* 0x000000ff2c2c7812 */ /* 0x020fe200078ec0ff */
[----:B------:R-:W-:Y:S01]  /*8bb0*/  BSSY B1, `(.L_x_161) ;  /* 0x000000b000017945 */ /* 0x000fe20003800000 */
[----:B------:R-:W-:Y:S02]  /*8bc0*/  ISETP.LT.OR P2, PT, R42, 0x79, !P1 ;  /* 0x000000792a00780c */ /* 0x000fe40004f41670 */
[----:B------:R-:W-:Y:S02]  /*8bd0*/  F2FP.F16.E5M2.UNPACK_B R44, R44 ;  /* 0x0000002cff2c723e */ /* 0x000fe400020004ff */
[----:B0--3--:R-:W-:-:S03]  /*8be0*/  PRMT R32, RZ, 0x7610, R32 ;  /* 0x00007610ff207816 */ /* 0x009fc60000000020 */
[----:B------:R-:W-:-:S05]  /*8bf0*/  HADD2.F32 R44, -RZ, R44.H0_H0 ;  /* 0x2000002cff2c7230 */ /* 0x000fca0000004100 */
[----:B------:R-:W-:-:S04]  /*8c00*/  FMUL R44, R44, UR21 ;  /* 0x000000152c2c7c20 */ /* 0x000fc80008400000 */
[----:B------:R-:W-:-:S05]  /*8c10*/  FFMA R44, R165, UR20, R44 ;  /* 0x00000014a52c7c23 */ /* 0x000fca000800002c */
[----:B------:R-:W-:-:S05]  /*8c20*/  F2FP.SATFINITE.E5M2.F32.PACK_AB_MERGE_C R33, RZ, R44, RZ ;  /* 0x0000002cff21723e */ /* 0x000fca00048060ff */
[----:B------:R0:W-:Y:S01]  /*8c30*/  @!P0 STG.E.U8 desc[UR14][R24.64+0x79], R33 ;  /* 0x0000792118008986 */ /* 0x0001e2000c10110e */
[----:B------:R-:W-:Y:S05]  /*8c40*/  @P2 BRA `(.L_x_162) ;  /* 0x0000000000042947 */ /* 0x000fea0003800000 */
[----:B------:R3:W5:Y:S02]  /*8c50*/  LDG.E.U8 R32, desc[UR14][R34.64+0x78] ;  /* 0x0000780e22207981 */ /* 0x000764000c1e1100 */
.L_x_162:
[----:B------:R-:W-:Y:S05]  /*8c60*/  BSYNC B1 ;  /* 0x0000000000017941 */ /* 0x000fea0003800000 */
.L_x_161:
[----:B-----5:R-:W-:Y:S01]  /*8c70*/  LOP3.LUT R32, R32, 0xff, RZ, 0xc0, !PT ;  /* 0x000000ff20207812 */ /* 0x020fe200078ec0ff */
[----:B------:R-:W-:Y:S01]  /*8c80*/  BSSY B1, `(.L_x_163) ;  /* 0x000000b000017945 */ /* 0x000fe20003800000 */
[----:B------:R-:W-:Y:S02]  /*8c90*/  ISETP.LT.OR P1, PT, R42, 0x7a, !P1 ;  /* 0x0000007a2a00780c */ /* 0x000fe40004f21670 */
[----:B------:R-:W-:Y:S02]  /*8ca0*/  F2FP.F16.E5M2.UNPACK_B R32, R32 ;  /* 0x00000020ff20723e */ /* 0x000fe400020004ff */
[----:B0-2---:R-:W-:-:S03]  /*8cb0*/  PRMT R24, RZ, 0x7610, R24 ;  /* 0x00007610ff187816 */ /* 0x005fc60000000018 */
[----:B------:R-:W-:-:S05]  /*8cc0*/  HADD2.F32 R32, -RZ, R32.H0_H0 ;  /* 0x20000020ff207230 */ /* 0x000fca0000004100 */
[----:B------:R-:W-:-:S04]  /*8cd0*/  FMUL R25, R32, UR21 ;  /* 0x0000001520197c20 */ /* 0x000fc80008400000 */
[----:B------:R-:W-:-:S05]  /*8ce0*/  FFMA R25, R164, UR20, R25 ;  /* 0x00000014a4197c23 */ /* 0x000fca0008000019 */
[----:B------:R-:W-:-:S05]  /*8cf0*/  F2FP.SATFINITE.E5M2.F32.PACK_AB_MERGE_C R25, RZ, R25, RZ ;  /* 0x00000019ff19723e */ /* 0x000fca00048060ff */
[----:B------:R0:W-:Y:S01]  /*8d00*/  @!P2 STG.E.U8 desc[UR14][R26.64+0x78], R25 ;  /* 0x000078191a00a986 */ /* 0x0001e2000c10110e */
[----:B------:R-:W-:Y:S05]  /*8d10*/  @P1 BRA `(.L_x_164) ;  /* 0x0000000000041947 */ /* 0x000fea0003800000 */
[----:B------:R2:W5:Y:S02]  /*8d20*/  LDG.E.U8 R24, desc[UR14][R34.64+0x79] ;  /* 0x0000790e22187981 */ /* 0x000564000c1e1100 */
.L_x_164:
[----:B------:R-:W-:Y:S05]  /*8d30*/  BSYNC B1 ;  /* 0x0000000000017941 */ /* 0x000fea0003800000 */
.L_x_163:
[----:B-----5:R-:W-:Y:S01]  /*8d40*/  LOP3.LUT R24, R24, 0xff, RZ, 0xc0, !PT ;  /* 0x000000ff18187812 */ /* 0x020fe200078ec0ff */
[----:B------:R-:W-:Y:S01]  /*8d50*/  BSSY B1, `(.L_x_165) ;  /* 0x0000013000017945 */ /* 0x000fe20003800000 */
[----:B------:R-:W-:Y:S02]  /*8d60*/  IADD3 R33, P0, R43, 0x80, RZ ;  /* 0x000000802b217810 */ /* 0x000fe40007f1e0ff */
[----:B------:R-:W-:-:S03]  /*8d70*/  F2FP.F16.E5M2.UNPACK_B R24, R24 ;  /* 0x00000018ff18723e */ /* 0x000fc600020004ff */
[----:B0-----:R-:W-:Y:S01]  /*8d80*/  IMAD.X R25, RZ, RZ, R39, P0 ;  /* 0x000000ffff197224 */ /* 0x001fe200000e0627 */
[----:B------:R-:W-:Y:S01]  /*8d90*/  ISETP.GE.AND P0, PT, R41, 0x81, PT ;  /* 0x000000812900780c */ /* 0x000fe20003f06270 */
[----:B------:R-:W-:Y:S02]  /*8da0*/  HADD2.F32 R24, -RZ, R24.H0_H0 ;  /* 0x20000018ff187230 */ /* 0x000fe40000004100 */
[----:B--234-:R-:W-:Y:S01]  /*8db0*/  IMAD R34, R25, UR6, RZ ;  /* 0x0000000619227c24 */ /* 0x01cfe2000f8e02ff */
        /* <DEDUP_REMOVED lines=12> */
.L_x_166:
[----:B------:R-:W-:Y:S05]  /*8e80*/  BSYNC B1 ;  /* 0x0000000000017941 */ /* 0x000fea0003800000 */
.L_x_165:
[----:B-----5:R-:W-:Y:S01]  /*8e90*/  LOP3.LUT R32, R32, 0xff, RZ, 0xc0, !PT ;  /* 0x000000ff20207812 */ /* 0x020fe200078ec0ff */
[----:B------:R-:W-:Y:S01]  /*8ea0*/  BSSY B1, `(.L_x_167) ;  /* 0x000000b000017945 */ /* 0x000fe20003800000 */
[----:B------:R-:W-:Y:S02]  /*8eb0*/  ISETP.LT.OR P2, PT, R42, 0x2, !P0 ;  /* 0x000000022a00780c */ /* 0x000fe40004741670 */
[----:B------:R-:W-:Y:S02]  /*8ec0*/  F2FP.F16.E5M2.UNPACK_B R32, R32 ;  /* 0x00000020ff20723e */ /* 0x000fe400020004ff */
[----:B0-----:R-:W-:-:S03]  /*8ed0*/  PRMT R26, RZ, 0x7610, R26 ;  /* 0x00007610ff1a7816 */ /* 0x001fc6000000001a */
[----:B------:R-:W-:-:S05]  /*8ee0*/  HADD2.F32 R32, -RZ, R32.H0_H0 ;  /* 0x20000020ff207230 */ /* 0x000fca0000004100 */
[----:B------:R-:W-:-:S04]  /*8ef0*/  FMUL R27, R32, UR21 ;  /* 0x00000015201b7c20 */ /* 0x000fc80008400000 */
[----:B------:R-:W-:-:S05]  /*8f00*/  FFMA R27, R162, UR20, R27 ;  /* 0x00000014a21b7c23 */ /* 0x000fca000800001b */
[----:B------:R-:W-:-:S05]  /*8f10*/  F2FP.SATFINITE.E5M2.F32.PACK_AB_MERGE_C R27, RZ, R27, RZ ;  /* 0x0000001bff1b723e */ /* 0x000fca00048060ff */
[----:B------:R0:W-:Y:S01]  /*8f20*/  @!P3 STG.E.U8 desc[UR14][R28.64], R27 ;  /* 0x0000001b1c00b986 */ /* 0x0001e2000c10110e */
[----:B------:R-:W-:Y:S05]  /*8f30*/  @P2 BRA `(.L_x_168) ;  /* 0x0000000000042947 */ /* 0x000fea0003800000 */
[----:B------:R3:W5:Y:S02]  /*8f40*/  LDG.E.U8 R26, desc[UR14][R24.64+0x1] ;  /* 0x0000010e181a7981 */ /* 0x000764000c1e1100 */
.L_x_168:
[----:B------:R-:W-:Y:S05]  /*8f50*/  BSYNC B1 ;  /* 0x0000000000017941 */ /* 0x000fea0003800000 */
.L_x_167:
[----:B-----5:R-:W-:Y:S01]  /*8f60*/  LOP3.LUT R26, R26, 0xff, RZ, 0xc0, !PT ;  /* 0x000000ff1a1a7812 */ /* 0x020fe200078ec0ff */
[----:B------:R-:W-:Y:S01]  /*8f70*/  BSSY B1, `(.L_x_169) ;  /* 0x0000013000017945 */ /* 0x000fe20003800000 */
[----:B------:R-:W-:Y:S02]  /*8f80*/  IADD3 R43, P1, R43, 0x88, RZ ;  /* 0x000000882b2b7810 */ /* 0x000fe40007f3e0ff */
[----:B------:R-:W-:Y:S02]  /*8f90*/  F2FP.F16.E5M2.UNPACK_B R26, R26 ;  /* 0x0000001aff1a723e */ /* 0x000fe400020004ff */
[----:B------:R-:W-:Y:S01]  /*8fa0*/  PRMT R32, RZ, 0x7610, R32 ;  /* 0x00007610ff207816 */ /* 0x000fe20000000020 */
[----:B------:R-:W-:Y:S01]  /*8fb0*/  IMAD.X R38, RZ, RZ, R39, P1 ;  /* 0x000000ffff267224 */ /* 0x000fe200008e0627 */
[----:B------:R-:W-:Y:S01]  /*8fc0*/  ISETP.GE.AND P1, PT, R41, 0x89, PT ;  /* 0x000000892900780c */ /* 0x000fe20003f26270 */
[----:B------:R-:W-:Y:S02]  /*8fd0*/  HADD2.F32 R26, -RZ, R26.H0_H0 ;  /* 0x2000001aff1a7230 */ /* 0x000fe40000004100 */
[----:B------:R-:W-:Y:S01]  /*8fe0*/  IMAD R38, R38, UR6, RZ ;  /* 0x0000000626267c24 */ /* 0x000fe2000f8e02ff */
[----:B------:R-:W-:Y:S01]  /*8ff0*/  ISETP.LT.OR P5, PT, R42, 0x1, !P1 ;  /* 0x000000012a00780c */ /* 0x000fe20004fa1670 */
[----:B------:R-:W-:-:S04]  /*9000*/  IMAD.WIDE.U32 R36, R43, UR6, R36 ;  /* 0x000000062b247c25 */ /* 0x000fc8000f8e0024 */
[----:B------:R-:W-:Y:S01]  /*9010*/  FMUL R26, R26, UR21 ;  /* 0x000000151a1a7c20 */ /* 0x000fe20008400000 */
[----:B------:R-:W-:-:S03]  /*9020*/  IMAD R43, R43, UR7, R38 ;  /* 0x000000072b2b7c24 */ /* 0x000fc6000f8e0226 */
[----:B------:R-:W-:Y:S01]  /*9030*/  FFMA R161, R161, UR20, R26 ;  /* 0x00000014a1a17c23 */ /* 0x000fe2000800001a */
[----:B------:R-:W-:-:S04]  /*9040*/  IADD3 R26, P3, R36, UR10, RZ ;  /* 0x0000000a241a7c10 */ /* 0x000fc8000ff7e0ff */
[----:B------:R-:W-:Y:S02]  /*9050*/  F2FP.SATFINITE.E5M2.F32.PACK_AB_MERGE_C R161, RZ, R161, RZ ;  /* 0x000000a1ffa1723e */ /* 0x000fe400048060ff */
[----:B0-----:R-:W-:-:S03]  /*9060*/  IADD3.X R27, R37, UR11, R43, P3, !PT ;  /* 0x0000000b251b7c10 */ /* 0x001fc60009ffe42b */
[----:B------:R0:W-:Y:S01]  /*9070*/  @!P2 STG.E.U8 desc[UR14][R28.64+0x1], R161 ;  /* 0x000001a11c00a986 */ /* 0x0001e2000c10110e */
[----:B------:R-:W-:Y:S05]  /*9080*/  @P5 BRA `(.L_x_170) ;  /* 0x0000000000045947 */ /* 0x000fea0003800000 */
[----:B------:R4:W5:Y:S02]  /*9090*/  LDG.E.U8 R32, desc[UR14][R26.64] ;  /* 0x0000000e1a207981 */ /* 0x000964000c1e1100 */
.L_x_170:
[----:B------:R-:W-:Y:S05]  /*90a0*/  BSYNC B1 ;  /* 0x0000000000017941 */ /* 0x000fea0003800000 */
.L_x_169:
        /* <DEDUP_REMOVED lines=12> */
.L_x_172:
[----:B------:R-:W-:Y:S05]  /*9170*/  BSYNC B1 ;  /* 0x0000000000017941 */ /* 0x000fea0003800000 */
.L_x_171:
        /* <DEDUP_REMOVED lines=12> */
.L_x_174:
[----:B------:R-:W-:Y:S05]  /*9240*/  BSYNC B1 ;  /* 0x0000000000017941 */ /* 0x000fea0003800000 */
.L_x_173:
        /* <DEDUP_REMOVED lines=12> */
.L_x_176:
[----:B------:R-:W-:Y:S05]  /*9310*/  BSYNC B1 ;  /* 0x0000000000017941 */ /* 0x000fea0003800000 */
.L_x_175:
        /* <DEDUP_REMOVED lines=12> */
.L_x_178:
[----:B------:R-:W-:Y:S05]  /*93e0*/  BSYNC B1 ;  /* 0x0000000000017941 */ /* 0x000fea0003800000 */
.L_x_177:
        /* <DEDUP_REMOVED lines=12> */
.L_x_180:
[----:B------:R-:W-:Y:S05]  /*94b0*/  BSYNC B1 ;  /* 0x0000000000017941 */ /* 0x000fea0003800000 */
.L_x_179:
        /* <DEDUP_REMOVED lines=12> */
.L_x_182:
[----:B------:R-:W-:Y:S05]  /*9580*/  BSYNC B1 ;  /* 0x0000000000017941 */ /* 0x000fea0003800000 */
.L_x_181:
        /* <DEDUP_REMOVED lines=12> */
.L_x_184:
[----:B------:R-:W-:Y:S05]  /*9650*/  BSYNC B1 ;  /* 0x0000000000017941 */ /* 0x000fea0003800000 */
.L_x_183:
        /* <DEDUP_REMOVED lines=12> */
.L_x_186:
[----:B------:R-:W-:Y:S05]  /*9720*/  BSYNC B1 ;  /* 0x0000000000017941 */ /* 0x000fea0003800000 */
.L_x_185:
        /* <DEDUP_REMOVED lines=12> */
.L_x_188:
[----:B------:R-:W-:Y:S05]  /*97f0*/  BSYNC B1 ;  /* 0x0000000000017941 */ /* 0x000fea0003800000 */
.L_x_187:
[----:B-----5:R-:W-:Y:S01]  /*9800*/  LOP3.LUT R32, R32, 0xff, RZ, 0xc0, !PT ;  /* 0x000000ff20207812 */ /* 0x020fe200078ec0ff */
[----:B------:R-:W-:Y:S01]  /*9810*/  BSSY B1, `(.L_x_189) ;  /* 0x000000b000017945 */ /* 0x000fe20003800000 */
[----:B------:R-:W-:Y:S02]  /*9820*/  ISETP.LT.OR P3, PT, R42, 0x19, !P0 ;  /* 0x000000192a00780c */ /* 0x000fe40004761670 */
[----:B------:R-:W-:-:S05]  /*9830*/  F2FP.F16.E5M2.UNPACK_B R32, R32 ;  /* 0x00000020ff20723e */ /* 0x000fca00020004ff */
[----:B------:R-:W-:-:S05]  /*9840*/  HADD2.F32 R32, -RZ, R32.H0_H0 ;  /* 0x20000020ff207230 */ /* 0x000fca0000004100 */
[----:B------:R-:W-:-:S04]  /*9850*/  FMUL R32, R32, UR21 ;  /* 0x0000001520207c20 */ /* 0x000fc80008400000 */
[----:B------:R-:W-:Y:S01]  /*9860*/  FFMA R32, R23, UR20, R32 ;  /* 0x0000001417207c23 */ /* 0x000fe20008000020 */
[----:B------:R-:W-:-:S04]  /*9870*/  PRMT R23, RZ, 0x7610, R23 ;  /* 0x00007610ff177816 */ /* 0x000fc80000000017 */
[----:B0-----:R-:W-:-:S05]  /*9880*/  F2FP.SATFINITE.E5M2.F32.PACK_AB_MERGE_C R33, RZ, R32, RZ ;  /* 0x00000020ff21723e */ /* 0x001fca00048060ff */
[----:B------:R0:W-:Y:S01]  /*9890*/  @!P2 STG.E.U8 desc[UR14][R30.64+0x11], R33 ;  /* 0x000011211e00a986 */ /* 0x0001e2000c10110e */
[----:B------:R-:W-:Y:S05]  /*98a0*/  @P3 BRA `(.L_x_190) ;  /* 0x0000000000043947 */ /* 0x000fea0003800000 */
[----:B------:R0:W5:Y:S02]  /*98b0*/  LDG.E.U8 R23, desc[UR14][R24.64+0x18] ;  /* 0x0000180e18177981 */ /* 0x000164000c1e1100 */
.L_x_190:
[----:B------:R-:W-:Y:S05]  /*98c0*/  BSYNC B1 ;  /* 0x0000000000017941 */ /* 0x000fea0003800000 */
.L_x_189:
        /* <DEDUP_REMOVED lines=8> */
[----:B------:R-:W-:-:S05]  /*9950*/  F2FP.SATFINITE.E5M2.F32.PACK_AB_MERGE_C R23, RZ, R23, RZ ;  /* 0x00000017ff17723e */ /* 0x000fca00048060ff */
[----:B------:R0:W-:Y:S01]  /*9960*/  @!P3 STG.E.U8 desc[UR14][R28.64+0x18], R23 ;  /* 0x000018171c00b986 */ /* 0x0001e2000c10110e */
[----:B------:R-:W-:Y:S05]  /*9970*/  @P2 BRA `(.L_x_192) ;  /* 0x0000000000042947 */ /* 0x000fea0003800000 */
[----:B------:R0:W5:Y:S02]  /*9980*/  LDG.E.U8 R22, desc[UR14][R24.64+0x19] ;  /* 0x0000190e18167981 */ /* 0x000164000c1e1100 */
.L_x_192:
[----:B------:R-:W-:Y:S05]  /*9990*/  BSYNC B1 ;  /* 0x0000000000017941 */ /* 0x000fea0003800000 */
.L_x_191:
        /* <DEDUP_REMOVED lines=12> */
.L_x_194:
[----:B------:R-:W-:Y:S05]  /*9a60*/  BSYNC B1 ;  /* 0x0000000000017941 */ /* 0x000fea0003800000 */
.L_x_193:
        /* <DEDUP_REMOVED lines=12> */
.L_x_196:
[----:B------:R-:W-:Y:S05]  /*9b30*/  BSYNC B1 ;  /* 0x0000000000017941 */ /* 0x000fea0003800000 */
.L_x_195:
        /* <DEDUP_REMOVED lines=12> */
.L_x_198:
[----:B------:R-:W-:Y:S05]  /*9c00*/  BSYNC B1 ;  /* 0x0000000000017941 */ /* 0x000fea0003800000 */
.L_x_197:
        /* <DEDUP_REMOVED lines=12> */
.L_x_200:
[----:B------:R-:W-:Y:S05]  /*9cd0*/  BSYNC B1 ;  /* 0x0000000000017941 */ /* 0x000fea0003800000 */
.L_x_199:
        /* <DEDUP_REMOVED lines=12> */
.L_x_202:
[----:B------:R-:W-:Y:S05]  /*9da0*/  BSYNC B1 ;  /* 0x0000000000017941 */ /* 0x000fea0003800000 */
.L_x_201:
        /* <DEDUP_REMOVED lines=12> */
.L_x_204:
[----:B------:R-:W-:Y:S05]  /*9e70*/  BSYNC B1 ;  /* 0x0000000000017941 */ /* 0x000fea0003800000 */
.L_x_203:
        /* <DEDUP_REMOVED lines=12> */
.L_x_206:
[----:B------:R-:W-:Y:S05]  /*9f40*/  BSYNC B1 ;  /* 0x0000000000017941 */ /* 0x000fea0003800000 */
.L_x_205:
        /* <DEDUP_REMOVED lines=12> */
.L_x_208:
[----:B------:R-:W-:Y:S05]  /*a010*/  BSYNC B1 ;  /* 0x0000000000017941 */ /* 0x000fea0003800000 */
.L_x_207:
        /* <DEDUP_REMOVED lines=12> */
.L_x_210:
[----:B------:R-:W-:Y:S05]  /*a0e0*/  BSYNC B1 ;  /* 0x0000000000017941 */ /* 0x000fea0003800000 */
.L_x_209:
        /* <DEDUP_REMOVED lines=12> */
.L_x_212:
[----:B------:R-:W-:Y:S05]  /*a1b0*/  BSYNC B1 ;  /* 0x0000000000017941 */ /* 0x000fea0003800000 */
.L_x_211:
        /* <DEDUP_REMOVED lines=12> */
.L_x_214:
[----:B------:R-:W-:Y:S05]  /*a280*/  BSYNC B1 ;  /* 0x0000000000017941 */ /* 0x000fea0003800000 */
.L_x_213:
        /* <DEDUP_REMOVED lines=12> */
.L_x_216:
[----:B------:R-:W-:Y:S05]  /*a350*/  BSYNC B1 ;  /* 0x0000000000017941 */ /* 0x000fea0003800000 */
.L_x_215:
        /* <DEDUP_REMOVED lines=12> */
.L_x_218:
[----:B------:R-:W-:Y:S05]  /*a420*/  BSYNC B1 ;  /* 0x0000000000017941 */ /* 0x000fea0003800000 */
.L_x_217:
        /* <DEDUP_REMOVED lines=12> */
.L_x_220:
[----:B------:R-:W-:Y:S05]  /*a4f0*/  BSYNC B1 ;  /* 0x0000000000017941 */ /* 0x000fea0003800000 */
.L_x_219:
        /* <DEDUP_REMOVED lines=12> */
.L_x_222:
[----:B------:R-:W-:Y:S05]  /*a5c0*/  BSYNC B1 ;  /* 0x0000000000017941 */ /* 0x000fea0003800000 */
.L_x_221:
        /* <DEDUP_REMOVED lines=12> */
.L_x_224:
[----:B------:R-:W-:Y:S05]  /*a690*/  BSYNC B1 ;  /* 0x0000000000017941 */ /* 0x000fea0003800000 */
.L_x_223:
        /* <DEDUP_REMOVED lines=12> */
.L_x_226:
[----:B------:R-:W-:Y:S05]  /*a760*/  BSYNC B1 ;  /* 0x0000000000017941 */ /* 0x000fea0003800000 */
.L_x_225:
        /* <DEDUP_REMOVED lines=12> */
.L_x_228:
[----:B------:R-:W-:Y:S05]  /*a830*/  BSYNC B1 ;  /* 0x0000000000017941 */ /* 0x000fea0003800000 */
.L_x_227:
        /* <DEDUP_REMOVED lines=12> */
.L_x_230:
[----:B------:R-:W-:Y:S05]  /*a900*/  BSYNC B1 ;  /* 0x0000000000017941 */ /* 0x000fea0003800000 */
.L_x_229:
        /* <DEDUP_REMOVED lines=12> */
.L_x_232:
[----:B------:R-:W-:Y:S05]  /*a9d0*/  BSYNC B1 ;  /* 0x0000000000017941 */ /* 0x000fea0003800000 */
.L_x_231:
[----:B-----5:R-:W-:Y:S01]  /*a9e0*/  LOP3.LUT R2, R2, 0xff, RZ, 0xc0, !PT ;  /* 0x000000ff02027812 */ /* 0x020fe200078ec0ff */
[----:B------:R-:W-:Y:S01]  /*a9f0*/  BSSY B1, `(.L_x_233) ;  /* 0x000000b000017945 */ /* 0x000fe20003800000 */
[----:B------:R-:W-:Y:S02]  /*aa00*/  ISETP.LT.OR P3, PT, R42, 0x41, !P1 ;  /* 0x000000412a00780c */ /* 0x000fe40004f61670 */
[----:B------:R-:W-:-:S05]  /*aa10*/  F2FP.F16.E5M2.UNPACK_B R2, R2 ;  /* 0x00000002ff02723e */ /* 0x000fca00020004ff */
[----:B------:R-:W-:-:S05]  /*aa20*/  HADD2.F32 R2, -RZ, R2.H0_H0 ;  /* 0x20000002ff027230 */ /* 0x000fca0000004100 */
[----:B0-----:R-:W-:-:S04]  /*aa30*/  FMUL R3, R2, UR21 ;  /* 0x0000001502037c20 */ /* 0x001fc80008400000 */
[----:B------:R-:W-:Y:S01]  /*aa40*/  FFMA R3, R0, UR20, R3 ;  /* 0x0000001400037c23 */ /* 0x000fe20008000003 */
[----:B------:R-:W-:-:S04]  /*aa50*/  PRMT R0, RZ, 0x7610, R0 ;  /* 0x00007610ff007816 */ /* 0x000fc80000000000 */
[----:B------:R-:W-:-:S05]  /*aa60*/  F2FP.SATFINITE.E5M2.F32.PACK_AB_MERGE_C R3, RZ, R3, RZ ;  /* 0x00000003ff03723e */ /* 0x000fca00048060ff */
[----:B------:R0:W-:Y:S01]  /*aa70*/  @!P2 STG.E.U8 desc[UR14][R28.64+0x41], R3 ;  /* 0x000041031c00a986 */ /* 0x0001e2000c10110e */
[----:B------:R-:W-:Y:S05]  /*aa80*/  @P3 BRA `(.L_x_234) ;  /* 0x0000000000043947 */ /* 0x000fea0003800000 */
[----:B------:R0:W5:Y:S02]  /*aa90*/  LDG.E.U8 R0, desc[UR14][R26.64+0x40] ;  /* 0x0000400e1a007981 */ /* 0x000164000c1e1100 */
.L_x_234:
[----:B------:R-:W-:Y:S05]  /*aaa0*/  BSYNC B1 ;  /* 0x0000000000017941 */ /* 0x000fea0003800000 */
.L_x_233:
[----:B------:R-:W2:Y:S01]  /*aab0*/  LDL.LU R2, [R1] ;  /* 0x0000000001027983 */ /* 0x000ea20000300800 */
[----:B-----5:R-:W-:Y:S01]  /*aac0*/  LOP3.LUT R0, R0, 0xff, RZ, 0xc0, !PT ;  /* 0x000000ff00007812 */ /* 0x020fe200078ec0ff */
[----:B------:R-:W-:Y:S01]  /*aad0*/  BSSY B1, `(.L_x_235) ;  /* 0x000000b000017945 */ /* 0x000fe20003800000 */
[----:B------:R-:W-:Y:S02]  /*aae0*/  ISETP.LT.OR P2, PT, R42, 0x42, !P1 ;  /* 0x000000422a00780c */ /* 0x000fe40004f41670 */
[----:B------:R-:W-:-:S05]  /*aaf0*/  F2FP.F16.E5M2.UNPACK_B R0, R0 ;  /* 0x00000000ff00723e */ /* 0x000fca00020004ff */
[----:B------:R-:W-:-:S05]  /*ab00*/  HADD2.F32 R0, -RZ, R0.H0_H0 ;  /* 0x20000000ff007230 */ /* 0x000fca0000004100 */
[----:B------:R-:W-:-:S04]  /*ab10*/  FMUL R0, R0, UR21 ;  /* 0x0000001500007c20 */ /* 0x000fc80008400000 */
[----:B--2---:R-:W-:-:S05]  /*ab20*/  FFMA R0, R2, UR20, R0 ;  /* 0x0000001402007c23 */ /* 0x004fca0008000000 */
[----:B0-----:R-:W-:Y:S02]  /*ab30*/  F2FP.SATFINITE.E5M2.F32.PACK_AB_MERGE_C R3, RZ, R0, RZ ;  /* 0x00000000ff03723e */ /* 0x001fe400048060ff */
[----:B------:R-:W-:-:S03]  /*ab40*/  PRMT R0, RZ, 0x7610, R0 ;  /* 0x00007610ff007816 */ /* 0x000fc60000000000 */
[----:B------:R0:W-:Y:S01]  /*ab50*/  @!P3 STG.E.U8 desc[UR14][R30.64+0x40], R3 ;  /* 0x000040031e00b986 */ /* 0x0001e2000c10110e */
[----:B------:R-:W-:Y:S05]  /*ab60*/  @P2 BRA `(.L_x_236) ;  /* 0x0000000000042947 */ /* 0x000fea0003800000 */
[----:B------:R2:W5:Y:S02]  /*ab70*/  LDG.E.U8 R0, desc[UR14][R26.64+0x41] ;  /* 0x0000410e1a007981 */ /* 0x000564000c1e1100 */
.L_x_236:
[----:B------:R-:W-:Y:S05]  /*ab80*/  BSYNC B1 ;  /* 0x0000000000017941 */ /* 0x000fea0003800000 */
.L_x_235:
[----:B------:R-:W3:Y:S01]  /*ab90*/  LDL.LU R2, [R1+0x4] ;  /* 0x0000040001027983 */ /* 0x000ee20000300800 */
[----:B-----5:R-:W-:Y:S01]  /*aba0*/  LOP3.LUT R0, R0, 0xff, RZ, 0xc0, !PT ;  /* 0x000000ff00007812 */ /* 0x020fe200078ec0ff */
[----:B------:R-:W-:Y:S01]  /*abb0*/  BSSY B1, `(.L_x_237) ;  /* 0x000000b000017945 */ /* 0x000fe20003800000 */
[----:B------:R-:W-:Y:S02]  /*abc0*/  ISETP.LT.OR P3, PT, R42, 0x49, !P0 ;  /* 0x000000492a00780c */ /* 0x000fe40004761670 */
[----:B------:R-:W-:-:S05]  /*abd0*/  F2FP.F16.E5M2.UNPACK_B R0, R0 ;  /* 0x00000000ff00723e */ /* 0x000fca00020004ff */
[----:B------:R-:W-:-:S05]  /*abe0*/  HADD2.F32 R0, -RZ, R0.H0_H0 ;  /* 0x20000000ff007230 */ /* 0x000fca0000004100 */
[----:B------:R-:W-:-:S04]  /*abf0*/  FMUL R0, R0, UR21 ;  /* 0x0000001500007c20 */ /* 0x000fc80008400000 */
[----:B---3--:R-:W-:-:S05]  /*ac00*/  FFMA R0, R2, UR20, R0 ;  /* 0x0000001402007c23 */ /* 0x008fca0008000000 */
[----:B0-----:R-:W-:Y:S02]  /*ac10*/  F2FP.SATFINITE.E5M2.F32.PACK_AB_MERGE_C R3, RZ, R0, RZ ;  /* 0x00000000ff03723e */ /* 0x001fe400048060ff */
[----:B------:R-:W-:-:S03]  /*ac20*/  PRMT R0, RZ, 0x7610, R0 ;  /* 0x00007610ff007816 */ /* 0x000fc60000000000 */
[----:B------:R0:W-:Y:S01]  /*ac30*/  @!P2 STG.E.U8 desc[UR14][R30.64+0x41], R3 ;  /* 0x000041031e00a986 */ /* 0x0001e2000c10110e */
[----:B------:R-:W-:Y:S05]  /*ac40*/  @P3 BRA `(.L_x_238) ;  /* 0x0000000000043947 */ /* 0x000fea0003800000 */
[----:B------:R3:W5:Y:S02]  /*ac50*/  LDG.E.U8 R0, desc[UR14][R24.64+0x48] ;  /* 0x0000480e18007981 */ /* 0x000764000c1e1100 */
.L_x_238:
[----:B------:R-:W-:Y:S05]  /*ac60*/  BSYNC B1 ;  /* 0x0000000000017941 */ /* 0x000fea0003800000 */
.L_x_237:
[----:B------:R-:W2:Y:S01]  /*ac70*/  LDL.LU R2, [R1+0x8] ;  /* 0x0000080001027983 */ /* 0x000ea20000300800 */
        /* <DEDUP_REMOVED lines=12> */
.L_x_240:
[----:B------:R-:W-:Y:S05]  /*ad40*/  BSYNC B1 ;  /* 0x0000000000017941 */ /* 0x000fea0003800000 */
.L_x_239:
        /* <DEDUP_REMOVED lines=13> */
.L_x_242:
[----:B------:R-:W-:Y:S05]  /*ae20*/  BSYNC B1 ;  /* 0x0000000000017941 */ /* 0x000fea0003800000 */
.L_x_241:
        /* <DEDUP_REMOVED lines=13> */
.L_x_244:
[----:B------:R-:W-:Y:S05]  /*af00*/  BSYNC B1 ;  /* 0x0000000000017941 */ /* 0x000fea0003800000 */
.L_x_243:
        /* <DEDUP_REMOVED lines=13> */
.L_x_246:
[----:B------:R-:W-:Y:S05]  /*afe0*/  BSYNC B1 ;  /* 0x0000000000017941 */ /* 0x000fea0003800000 */
.L_x_245:
        /* <DEDUP_REMOVED lines=13> */
.L_x_248:
[----:B------:R-:W-:Y:S05]  /*b0c0*/  BSYNC B1 ;  /* 0x0000000000017941 */ /* 0x000fea0003800000 */
.L_x_247:
        /* <DEDUP_REMOVED lines=13> */
.L_x_250:
[----:B------:R-:W-:Y:S05]  /*b1a0*/  BSYNC B1 ;  /* 0x0000000000017941 */ /* 0x000fea0003800000 */
.L_x_249:
        /* <DEDUP_REMOVED lines=13> */
.L_x_252:
[----:B------:R-:W-:Y:S05]  /*b280*/  BSYNC B1 ;  /* 0x0000000000017941 */ /* 0x000fea0003800000 */
.L_x_251:
        /* <DEDUP_REMOVED lines=13> */
.L_x_254:
[----:B------:R-:W-:Y:S05]  /*b360*/  BSYNC B1 ;  /* 0x0000000000017941 */ /* 0x000fea0003800000 */
.L_x_253:
        /* <DEDUP_REMOVED lines=13> */
.L_x_256:
[----:B------:R-:W-:Y:S05]  /*b440*/  BSYNC B1 ;  /* 0x0000000000017941 */ /* 0x000fea0003800000 */
.L_x_255:
        /* <DEDUP_REMOVED lines=13> */
.L_x_258:
[----:B------:R-:W-:Y:S05]  /*b520*/  BSYNC B1 ;  /* 0x0000000000017941 */ /* 0x000fea0003800000 */
.L_x_257:
        /* <DEDUP_REMOVED lines=13> */
.L_x_260:
[----:B------:R-:W-:Y:S05]  /*b600*/  BSYNC B1 ;  /* 0x0000000000017941 */ /* 0x000fea0003800000 */
.L_x_259:
        /* <DEDUP_REMOVED lines=13> */
.L_x_262:
[----:B------:R-:W-:Y:S05]  /*b6e0*/  BSYNC B1 ;  /* 0x0000000000017941 */ /* 0x000fea0003800000 */
.L_x_261:
        /* <DEDUP_REMOVED lines=13> */
.L_x_264:
[----:B------:R-:W-:Y:S05]  /*b7c0*/  BSYNC B1 ;  /* 0x0000000000017941 */ /* 0x000fea0003800000 */
.L_x_263:
        /* <DEDUP_REMOVED lines=13> */
.L_x_266:
[----:B------:R-:W-:Y:S05]  /*b8a0*/  BSYNC B1 ;  /* 0x0000000000017941 */ /* 0x000fea0003800000 */
.L_x_265:
        /* <DEDUP_REMOVED lines=13> */
.L_x_268:
[----:B------:R-:W-:Y:S05]  /*b980*/  BSYNC B1 ;  /* 0x0000000000017941 */ /* 0x000fea0003800000 */
.L_x_267:
        /* <DEDUP_REMOVED lines=13> */
.L_x_270:
[----:B------:R-:W-:Y:S05]  /*ba60*/  BSYNC B1 ;  /* 0x0000000000017941 */ /* 0x000fea0003800000 */
.L_x_269:
        /* <DEDUP_REMOVED lines=13> */
.L_x_272:
[----:B------:R-:W-:Y:S05]  /*bb40*/  BSYNC B1 ;  /* 0x0000000000017941 */ /* 0x000fea0003800000 */
.L_x_271:
        /* <DEDUP_REMOVED lines=13> */
.L_x_274:
[----:B------:R-:W-:Y:S05]  /*bc20*/  BSYNC B1 ;  /* 0x0000000000017941 */ /* 0x000fea0003800000 */
.L_x_273:
        /* <DEDUP_REMOVED lines=13> */
.L_x_276:
[----:B------:R-:W-:Y:S05]  /*bd00*/  BSYNC B1 ;  /* 0x0000000000017941 */ /* 0x000fea0003800000 */
.L_x_275:
        /* <DEDUP_REMOVED lines=13> */
.L_x_278:
[----:B------:R-:W-:Y:S05]  /*bde0*/  BSYNC B1 ;  /* 0x0000000000017941 */ /* 0x000fea0003800000 */
.L_x_277:
        /* <DEDUP_REMOVED lines=13> */
.L_x_280:
[----:B------:R-:W-:Y:S05]  /*bec0*/  BSYNC B1 ;  /* 0x0000000000017941 */ /* 0x000fea0003800000 */
.L_x_279:
        /* <DEDUP_REMOVED lines=13> */
.L_x_282:
[----:B------:R-:W-:Y:S05]  /*bfa0*/  BSYNC B1 ;  /* 0x0000000000017941 */ /* 0x000fea0003800000 */
.L_x_281:
        /* <DEDUP_REMOVED lines=13> */
.L_x_284:
[----:B------:R-:W-:Y:S05]  /*c080*/  BSYNC B1 ;  /* 0x0000000000017941 */ /* 0x000fea0003800000 */
.L_x_283:
        /* <DEDUP_REMOVED lines=13> */
.L_x_286:
[----:B------:R-:W-:Y:S05]  /*c160*/  BSYNC B1 ;  /* 0x0000000000017941 */ /* 0x000fea0003800000 */
.L_x_285:
        /* <DEDUP_REMOVED lines=13> */
.L_x_288:
[----:B------:R-:W-:Y:S05]  /*c240*/  BSYNC B1 ;  /* 0x0000000000017941 */ /* 0x000fea0003800000 */
.L_x_287:
        /* <DEDUP_REMOVED lines=13> */
.L_x_290:
[----:B------:R-:W-:Y:S05]  /*c320*/  BSYNC B1 ;  /* 0x0000000000017941 */ /* 0x000fea0003800000 */
.L_x_289:
        /* <DEDUP_REMOVED lines=13> */
.L_x_292:
[----:B------:R-:W-:Y:S05]  /*c400*/  BSYNC B1 ;  /* 0x0000000000017941 */ /* 0x000fea0003800000 */
.L_x_291:
[----:B------:R-:W-:Y:S05]  /*c410*/  @P1 BRA `(.L_x_293) ;  /* 0x0000002000ac1947 */ /* 0x000fea0003800000 */
[----:B------:R-:W2:Y:S01]  /*c420*/  LDL.LU R2, [R1+0x74] ;  /* 0x0000740001027983 */ /* 0x000ea20000300800 */
[----:B-----5:R-:W-:-:S04]  /*c430*/  LOP3.LUT R0, R0, 0xff, RZ, 0xc0, !PT ;  /* 0x000000ff00007812 */ /* 0x020fc800078ec0ff */
[----:B------:R-:W-:-:S05]  /*c440*/  F2FP.F16.E5M2.UNPACK_B R0, R0 ;  /* 0x00000000ff00723e */ /* 0x000fca00020004ff */
[----:B------:R-:W-:-:S05]  /*c450*/  HADD2.F32 R0, -RZ, R0.H0_H0 ;  /* 0x20000000ff007230 */ /* 0x000fca0000004100 */
[----:B------:R-:W-:-:S04]  /*c460*/  FMUL R0, R0, UR21 ;  /* 0x0000001500007c20 */ /* 0x000fc80008400000 */
[----:B--2---:R-:W-:-:S05]  /*c470*/  FFMA R0, R2, UR20, R0 ;  /* 0x0000001402007c23 */ /* 0x004fca0008000000 */
[----:B0-----:R-:W-:-:S05]  /*c480*/  F2FP.SATFINITE.E5M2.F32.PACK_AB_MERGE_C R3, RZ, R0, RZ ;  /* 0x00000000ff03723e */ /* 0x001fca00048060ff */
[----:B------:R0:W-:Y:S01]  /*c490*/  STG.E.U8 desc[UR14][R30.64+0x79], R3 ;  /* 0x000079031e007986 */ /* 0x0001e2000c10110e */
[----:B------:R-:W-:Y:S05]  /*c4a0*/  BRA `(.L_x_293) ;  /* 0x0000002000887947 */ /* 0x000fea0003800000 */
.L_x_36:
[C---:B------:R-:W-:Y:S01]  /*c4b0*/  ISETP.GE.AND P3, PT, R41.reuse, 0x1, PT ;  /* 0x000000012900780c */ /* 0x040fe20003f66270 */
[----:B------:R-:W2:Y:S01]  /*c4c0*/  LDL.LU R227, [R1+0x10] ;  /* 0x0000100001e37983 */ /* 0x000ea20000300800 */
[----:B------:R-:W-:Y:S01]  /*c4d0*/  ISETP.GE.AND P2, PT, R41, 0x9, PT ;  /* 0x000000092900780c */ /* 0x000fe20003f46270 */
[----:B------:R-:W-:Y:S01]  /*c4e0*/  FMUL R225, R225, UR20 ;  /* 0x00000014e1e17c20 */ /* 0x000fe20008400000 */
[----:B------:R-:W-:Y:S01]  /*c4f0*/  ISETP.LT.OR P0, PT, R42, 0x1, !P3 ;  /* 0x000000012a00780c */ /* 0x000fe20005f01670 */
[----:B------:R-:W-:Y:S01]  /*c500*/  FMUL R226, R226, UR20 ;  /* 0x00000014e2e27c20 */ /* 0x000fe20008400000 */
[C---:B------:R-:W-:Y:S01]  /*c510*/  ISETP.LT.OR P1, PT, R42.reuse, 0x2, !P3 ;  /* 0x000000022a00780c */ /* 0x040fe20005f21670 */
[----:B------:R-:W-:Y:S01]  /*c520*/  FMUL R223, R223, UR20 ;  /* 0x00000014dfdf7c20 */ /* 0x000fe20008400000 */
[----:B------:R-:W-:Y:S01]  /*c530*/  ISETP.LT.OR P6, PT, R42, 0x2, !P2 ;  /* 0x000000022a00780c */ /* 0x000fe200057c1670 */
[----:B------:R-:W-:Y:S01]  /*c540*/  FMUL R224, R224, UR20 ;  /* 0x00000014e0e07c20 */ /* 0x000fe20008400000 */
[----:B------:R-:W-:-:S02]  /*c550*/  F2FP.SATFINITE.E5M2.F32.PACK_AB_MERGE_C R33, RZ, R226, RZ ;  /* 0x000000e2ff21723e */ /* 0x000fc400048060ff */
[----:B------:R-:W-:Y:S01]  /*c560*/  F2FP.SATFINITE.E5M2.F32.PACK_AB_MERGE_C R225, RZ, R225, RZ ;  /* 0x000000e1ffe1723e */ /* 0x000fe200048060ff */
[----:B------:R-:W-:Y:S01]  /*c570*/  FMUL R222, R222, UR20 ;  /* 0x00000014dede7c20 */ /* 0x000fe20008400000 */
[C---:B------:R-:W-:Y:S01]  /*c580*/  ISETP.LT.OR P5, PT, R42.reuse, 0x1, !P2 ;  /* 0x000000012a00780c */ /* 0x040fe200057a1670 */
[----:B------:R-:W-:Y:S01]  /*c590*/  FMUL R221, R221, UR20 ;  /* 0x00000014dddd7c20 */ /* 0x000fe20008400000 */
[----:B------:R-:W-:Y:S01]  /*c5a0*/  F2FP.SATFINITE.E5M2.F32.PACK_AB_MERGE_C R223, RZ, R223, RZ ;  /* 0x000000dfffdf723e */ /* 0x000fe200048060ff */
[----:B------:R0:W-:Y:S01]  /*c5b0*/  @!P0 STG.E.U8 desc[UR14][R24.64], R33 ;  /* 0x0000002118008986 */ /* 0x0001e2000c10110e */
[----:B------:R-:W-:-:S03]  /*c5c0*/  ISETP.LT.OR P0, PT, R42, 0x9, !P3 ;  /* 0x000000092a00780c */ /* 0x000fc60005f01670 */
[----:B------:R-:W-:Y:S01]  /*c5d0*/  @!P1 STG.E.U8 desc[UR14][R24.64+0x1], R225 ;  /* 0x000001e118009986 */ /* 0x000fe2000c10110e */
[----:B------:R-:W-:-:S03]  /*c5e0*/  ISETP.LT.OR P1, PT, R42, 0xa, !P3 ;  /* 0x0000000a2a00780c */ /* 0x000fc60005f21670 */
[----:B------:R-:W-:Y:S01]  /*c5f0*/  @!P6 STG.E.U8 desc[UR14][R26.64+0x1], R223 ;  /* 0x000001df1a00e986 */ /* 0x000fe2000c10110e */
[----:B------:R-:W-:Y:S01]  /*c600*/  ISETP.LT.OR P6, PT, R42, 0xa, !P2 ;  /* 0x0000000a2a00780c */ /* 0x000fe200057c1670 */
[----:B------:R-:W-:Y:S01]  /*c610*/  FMUL R219, R219, UR20 ;  /* 0x00000014dbdb7c20 */ /* 0x000fe20008400000 */
[----:B------:R-:W-:Y:S01]  /*c620*/  F2FP.SATFINITE.E5M2.F32.PACK_AB_MERGE_C R35, RZ, R224, RZ ;  /* 0x000000e0ff23723e */ /* 0x000fe200048060ff */
[----:B------:R-:W-:Y:S01]  /*c630*/  FMUL R220, R220, UR20 ;  /* 0x00000014dcdc7c20 */ /* 0x000fe20008400000 */
[----:B0-----:R-:W-:Y:S01]  /*c640*/  F2FP.SATFINITE.E5M2.F32.PACK_AB_MERGE_C R33, RZ, R222, RZ ;  /* 0x000000deff21723e */ /* 0x001fe200048060ff */
[----:B------:R-:W-:Y:S01]  /*c650*/  FMUL R218, R218, UR20 ;  /* 0x00000014dada7c20 */ /* 0x000fe20008400000 */
[----:B------:R-:W-:Y:S01]  /*c660*/  F2FP.SATFINITE.E5M2.F32.PACK_AB_MERGE_C R221, RZ, R221, RZ ;  /* 0x000000ddffdd723e */ /* 0x000fe200048060ff */
[----:B------:R0:W-:Y:S01]  /*c670*/  @!P5 STG.E.U8 desc[UR14][R26.64], R35 ;  /* 0x000000231a00d986 */ /* 0x0001e2000c10110e */
[C---:B------:R-:W-:Y:S02]  /*c680*/  ISETP.LT.OR P5, PT, R42.reuse, 0x9, !P2 ;  /* 0x000000092a00780c */ /* 0x040fe400057a1670 */
[----:B------:R-:W-:Y:S01]  /*c690*/  F2FP.SATFINITE.E5M2.F32.PACK_AB_MERGE_C R219, RZ, R219, RZ ;  /* 0x000000dbffdb723e */ /* 0x000fe200048060ff */
[----:B------:R3:W-:Y:S01]  /*c6a0*/  @!P0 STG.E.U8 desc[UR14][R24.64+0x8], R33 ;  /* 0x0000082118008986 */ /* 0x0007e2000c10110e */
[----:B------:R-:W-:-:S03]  /*c6b0*/  ISETP.LT.OR P0, PT, R42, 0x11, !P3 ;  /* 0x000000112a00780c */ /* 0x000fc60005f01670 */
[----:B------:R-:W-:Y:S01]  /*c6c0*/  @!P1 STG.E.U8 desc[UR14][R24.64+0x9], R221 ;  /* 0x000009dd18009986 */ /* 0x000fe2000c10110e */
[----:B------:R-:W-:-:S03]  /*c6d0*/  ISETP.LT.OR P1, PT, R42, 0x12, !P3 ;  /* 0x000000122a00780c */ /* 0x000fc60005f21670 */
[----:B------:R-:W-:Y:S01]  /*c6e0*/  @!P6 STG.E.U8 desc[UR14][R26.64+0x9], R219 ;  /* 0x000009db1a00e986 */ /* 0x000fe2000c10110e */
[C---:B------:R-:W-:Y:S01]  /*c6f0*/  ISETP.LT.OR P6, PT, R42.reuse, 0x12, !P2 ;  /* 0x000000122a00780c */ /* 0x040fe200057c1670 */
[----:B------:R-:W-:Y:S01]  /*c700*/  FMUL R217, R217, UR20 ;  /* 0x00000014d9d97c20 */ /* 0x000fe20008400000 */
[----:B0-----:R-:W-:Y:S01]  /*c710*/  F2FP.SATFINITE.E5M2.F32.PACK_AB_MERGE_C R35, RZ, R220, RZ ;  /* 0x000000dcff23723e */ /* 0x001fe200048060ff */
[----:B------:R-:W-:Y:S01]  /*c720*/  FMUL R215, R215, UR20 ;  /* 0x00000014d7d77c20 */ /* 0x000fe20008400000 */
[----:B------:R-:W4:Y:S01]  /*c730*/  LDL.LU R226, [R1+0xc] ;  /* 0x00000c0001e27983 */ /* 0x000f220000300800 */
[----:B---3--:R-:W-:Y:S02]  /*c740*/  F2FP.SATFINITE.E5M2.F32.PACK_AB_MERGE_C R33, RZ, R218, RZ ;  /* 0x000000daff21723e */ /* 0x008fe400048060ff */
[----:B------:R-:W-:Y:S01]  /*c750*/  F2FP.SATFINITE.E5M2.F32.PACK_AB_MERGE_C R217, RZ, R217, RZ ;  /* 0x000000d9ffd9723e */ /* 0x000fe200048060ff */
[----:B------:R0:W-:Y:S01]  /*c760*/  @!P5 STG.E.U8 desc[UR14][R26.64+0x8], R35 ;  /* 0x000008231a00d986 */ /* 0x0001e2000c10110e */
[----:B------:R-:W-:-:S02]  /*c770*/  ISETP.LT.OR P5, PT, R42, 0x11, !P2 ;  /* 0x000000112a00780c */ /* 0x000fc400057a1670 */
[----:B------:R-:W-:Y:S01]  /*c780*/  F2FP.SATFINITE.E5M2.F32.PACK_AB_MERGE_C R215, RZ, R215, RZ ;  /* 0x000000d7ffd7723e */ /* 0x000fe200048060ff */
[----:B------:R-:W3:Y:S01]  /*c790*/  LDL.LU R224, [R1+0x8] ;  /* 0x0000080001e07983 */ /* 0x000ee20000300800 */
[----:B------:R-:W-:-:S03]  /*c7a0*/  FMUL R216, R216, UR20 ;  /* 0x00000014d8d87c20 */ /* 0x000fc60008400000 */
[----:B------:R-:W4:Y:S04]  /*c7b0*/  LDL.LU R225, [R1+0x4] ;  /* 0x0000040001e17983 */ /* 0x000f280000300800 */
[----:B------:R-:W3:Y:S01]  /*c7c0*/  LDL.LU R223, [R1] ;  /* 0x0000000001df7983 */ /* 0x000ee20000300800 */
[----:B0-----:R-:W-:Y:S01]  /*c7d0*/  F2FP.SATFINITE.E5M2.F32.PACK_AB_MERGE_C R35, RZ, R216, RZ ;  /* 0x000000d8ff23723e */ /* 0x001fe200048060ff */
[----:B------:R-:W-:Y:S01]  /*c7e0*/  FMUL R214, R214, UR20 ;  /* 0x00000014d6d67c20 */ /* 0x000fe20008400000 */
[----:B------:R-:W-:Y:S01]  /*c7f0*/  FMUL R213, R213, UR20 ;  /* 0x00000014d5d57c20 */ /* 0x000fe20008400000 */
[----:B------:R0:W-:Y:S01]  /*c800*/  @!P0 STG.E.U8 desc[UR14][R24.64+0x10], R33 ;  /* 0x0000102118008986 */ /* 0x0001e2000c10110e */
[----:B------:R-:W-:Y:S01]  /*c810*/  ISETP.LT.OR P0, PT, R42, 0x19, !P3 ;  /* 0x000000192a00780c */ /* 0x000fe20005f01670 */
[----:B------:R-:W-:Y:S01]  /*c820*/  FMUL R211, R211, UR20 ;  /* 0x00000014d3d37c20 */ /* 0x000fe20008400000 */
[----:B------:R-:W-:Y:S01]  /*c830*/  FMUL R212, R212, UR20 ;  /* 0x00000014d4d47c20 */ /* 0x000fe20008400000 */
[----:B------:R-:W-:Y:S01]  /*c840*/  @!P1 STG.E.U8 desc[UR14][R24.64+0x11], R217 ;  /* 0x000011d918009986 */ /* 0x000fe2000c10110e */
[----:B------:R-:W-:Y:S01]  /*c850*/  ISETP.LT.OR P1, PT, R42, 0x1a, !P3 ;  /* 0x0000001a2a00780c */ /* 0x000fe20005f21670 */
[----:B------:R-:W-:Y:S01]  /*c860*/  FMUL R210, R210, UR20 ;  /* 0x00000014d2d27c20 */ /* 0x000fe20008400000 */
[----:B------:R-:W-:Y:S01]  /*c870*/  F2FP.SATFINITE.E5M2.F32.PACK_AB_MERGE_C R213, RZ, R213, RZ ;  /* 0x000000d5ffd5723e */ /* 0x000fe200048060ff */
[----:B------:R-:W-:Y:S01]  /*c880*/  @!P6 STG.E.U8 desc[UR14][R26.64+0x11], R215 ;  /* 0x000011d71a00e986 */ /* 0x000fe2000c10110e */
[C---:B------:R-:W-:Y:S01]  /*c890*/  ISETP.LT.OR P6, PT, R42.reuse, 0x1a, !P2 ;  /* 0x0000001a2a00780c */ /* 0x040fe200057c1670 */
[----:B------:R-:W-:Y:S01]  /*c8a0*/  FMUL R209, R209, UR20 ;  /* 0x00000014d1d17c20 */ /* 0x000fe20008400000 */
[----:B------:R-:W-:Y:S01]  /*c8b0*/  F2FP.SATFINITE.E5M2.F32.PACK_AB_MERGE_C R211, RZ, R211, RZ ;  /* 0x000000d3ffd3723e */ /* 0x000fe200048060ff */
[----:B------:R1:W-:Y:S01]  /*c8c0*/  @!P5 STG.E.U8 desc[UR14][R26.64+0x10], R35 ;  /* 0x000010231a00d986 */ /* 0x0003e2000c10110e */
[----:B0-----:R-:W-:Y:S01]  /*c8d0*/  F2FP.SATFINITE.E5M2.F32.PACK_AB_MERGE_C R33, RZ, R214, RZ ;  /* 0x000000d6ff21723e */ /* 0x001fe200048060ff */
[----:B------:R-:W-:Y:S01]  /*c8e0*/  FMUL R207, R207, UR20 ;  /* 0x00000014cfcf7c20 */ /* 0x000fe20008400000 */
[----:B------:R-:W-:Y:S01]  /*c8f0*/  ISETP.LT.OR P5, PT, R42, 0x19, !P2 ;  /* 0x000000192a00780c */ /* 0x000fe200057a1670 */
[----:B------:R-:W-:Y:S01]  /*c900*/  FMUL R208, R208, UR20 ;  /* 0x00000014d0d07c20 */ /* 0x000fe20008400000 */
[----:B------:R-:W-:Y:S01]  /*c910*/  F2FP.SATFINITE.E5M2.F32.PACK_AB_MERGE_C R209, RZ, R209, RZ ;  /* 0x000000d1ffd1723e */ /* 0x000fe200048060ff */
[----:B------:R0:W-:Y:S01]  /*c920*/  @!P0 STG.E.U8 desc[UR14][R24.64+0x18], R33 ;  /* 0x0000182118008986 */ /* 0x0001e2000c10110e */
[----:B------:R-:W-:Y:S01]  /*c930*/  ISETP.LT.OR P0, PT, R42, 0x21, !P3 ;  /* 0x000000212a00780c */ /* 0x000fe20005f01670 */
[----:B------:R-:W-:Y:S01]  /*c940*/  FMUL R206, R206, UR20 ;  /* 0x00000014cece7c20 */ /* 0x000fe20008400000 */
[----:B------:R-:W-:Y:S01]  /*c950*/  F2FP.SATFINITE.E5M2.F32.PACK_AB_MERGE_C R207, RZ, R207, RZ ;  /* 0x000000cfffcf723e */ /* 0x000fe200048060ff */
[----:B------:R-:W-:Y:S01]  /*c960*/  @!P1 STG.E.U8 desc[UR14][R24.64+0x19], R213 ;  /* 0x000019d518009986 */ /* 0x000fe2000c10110e */
[C---:B------:R-:W-:Y:S01]  /*c970*/  ISETP.LT.OR P1, PT, R42.reuse, 0x22, !P3 ;  /* 0x000000222a00780c */ /* 0x040fe20005f21670 */
[----:B------:R-:W-:Y:S01]  /*c980*/  FMUL R205, R205, UR20 ;  /* 0x00000014cdcd7c20 */ /* 0x000fe20008400000 */
[----:B-1----:R-:W-:Y:S01]  /*c990*/  F2FP.SATFINITE.E5M2.F32.PACK_AB_MERGE_C R35, RZ, R212, RZ ;  /* 0x000000d4ff23723e */ /* 0x002fe200048060ff */
[----:B------:R-:W-:Y:S01]  /*c9a0*/  @!P6 STG.E.U8 desc[UR14][R26.64+0x19], R211 ;  /* 0x000019d31a00e986 */ /* 0x000fe2000c10110e */
[----:B------:R-:W-:Y:S01]  /*c9b0*/  ISETP.LT.OR P6, PT, R42, 0x22, !P2 ;  /* 0x000000222a00780c */ /* 0x000fe200057c1670 */
        /* <DEDUP_REMOVED lines=9> */
[C---:B------:R-:W-:Y:S01]  /*ca50*/  ISETP.LT.OR P0, PT, R42.reuse, 0x29, !P3 ;  /* 0x000000292a00780c */ /* 0x040fe20005f01670 */
[----:B------:R-:W-:Y:S01]  /*ca60*/  FMUL R201, R201, UR20 ;  /* 0x00000014c9c97c20 */ /* 0x000fe20008400000 */
[----:B------:R-:W-:Y:S01]  /*ca70*/  FMUL R199, R199, UR20 ;  /* 0x00000014c7c77c20 */ /* 0x000fe20008400000 */
[----:B------:R-:W-:Y:S01]  /*ca80*/  @!P1 STG.E.U8 desc[UR14][R24.64+0x21], R209 ;  /* 0x000021d118009986 */ /* 0x000fe2000c10110e */
[----:B------:R-:W-:Y:S01]  /*ca90*/  ISETP.LT.OR P1, PT, R42, 0x2a, !P3 ;  /* 0x0000002a2a00780c */ /* 0x000fe20005f21670 */
        /* <DEDUP_REMOVED lines=9> */
[C---:B------:R-:W-:Y:S01]  /*cb30*/  ISETP.LT.OR P5, PT, R42.reuse, 0x29, !P2 ;  /* 0x000000292a00780c */ /* 0x040fe200057a1670 */
[----:B------:R-:W-:Y:S01]  /*cb40*/  FMUL R195, R195, UR20 ;  /* 0x00000014c3c37c20 */ /* 0x000fe20008400000 */
[----:B------:R-:W-:Y:S01]  /*cb50*/  F2FP.SATFINITE.E5M2.F32.PACK_AB_MERGE_C R199, RZ, R199, RZ ;  /* 0x000000c7ffc7723e */ /* 0x000fe200048060ff */
[----:B------:R0:W-:Y:S01]  /*cb60*/  @!P0 STG.E.U8 desc[UR14][R24.64+0x28], R33 ;  /* 0x0000282118008986 */ /* 0x0001e2000c10110e */
[----:B------:R-:W-:Y:S01]  /*cb70*/  ISETP.LT.OR P0, PT, R42, 0x31, !P3 ;  /* 0x000000312a00780c */ /* 0x000fe20005f01670 */
[----:B------:R-:W-:Y:S01]  /*cb80*/  FMUL R196, R196, UR20 ;  /* 0x00000014c4c47c20 */ /* 0x000fe20008400000 */
[----:B------:R-:W-:Y:S01]  /*cb90*/  F2FP.SATFINITE.E5M2.F32.PACK_AB_MERGE_C R197, RZ, R197, RZ ;  /* 0x000000c5ffc5723e */ /* 0x000fe200048060ff */
[----:B------:R-:W-:Y:S01]  /*cba0*/  @!P1 STG.E.U8 desc[UR14][R24.64+0x29], R205 ;  /* 0x000029cd18009986 */ /* 0x000fe2000c10110e */
[----:B------:R-:W-:Y:S01]  /*cbb0*/  ISETP.LT.OR P1, PT, R42, 0x32, !P3 ;  /* 0x000000322a00780c */ /* 0x000fe20005f21670 */
[----:B------:R-:W-:Y:S01]  /*cbc0*/  FMUL R194, R194, UR20 ;  /* 0x00000014c2c27c20 */ /* 0x000fe20008400000 */
[----:B-1----:R-:W-:Y:S01]  /*cbd0*/  F2FP.SATFINITE.E5M2.F32.PACK_AB_MERGE_C R35, RZ, R204, RZ ;  /* 0x000000ccff23723e */ /* 0x002fe200048060ff */
        /* <DEDUP_REMOVED lines=85> */
[----:B------:R-:W-:Y:S01]  /*d130*/  F2FP.SATFINITE.E5M2.F32.PACK_AB_MERGE_C R171, RZ, R171, RZ ;  /* 0x000000abffab723e */ /* 0x000fe200048060ff */
        /* <DEDUP_REMOVED lines=27> */
[----:B------:R-:W-:Y:S01]  /*d2f0*/  ISETP.LT.OR P5, PT, R42, 0x61, !P3 ;  /* 0x000000612a00780c */ /* 0x000fe20005fa1670 */
[----:B------:R-:W-:Y:S01]  /*d300*/  FMUL R161, R161, UR20 ;  /* 0x00000014a1a17c20 */ /* 0x000fe20008400000 */
[----:B0-----:R-:W-:Y:S01]  /*d310*/  F2FP.SATFINITE.E5M2.F32.PACK_AB_MERGE_C R33, RZ, R178, RZ ;  /* 0x000000b2ff21723e */ /* 0x001fe200048060ff */
[----:B------:R-:W-:Y:S01]  /*d320*/  FMUL R160, R160, UR20 ;  /* 0x00000014a0a07c20 */ /* 0x000fe20008400000 */
[----:B------:R-:W-:Y:S01]  /*d330*/  FMUL R159, R159, UR20 ;  /* 0x000000149f9f7c20 */ /* 0x000fe20008400000 */
[----:B------:R-:W-:Y:S01]  /*d340*/  FMUL R157, R157, UR20 ;  /* 0x000000149d9d7c20 */ /* 0x000fe20008400000 */
[----:B------:R-:W-:Y:S01]  /*d350*/  F2FP.SATFINITE.E5M2.F32.PACK_AB_MERGE_C R161, RZ, R161, RZ ;  /* 0x000000a1ffa1723e */ /* 0x000fe200048060ff */
[----:B------:R-:W-:Y:S01]  /*d360*/  FMUL R158, R158, UR20 ;  /* 0x000000149e9e7c20 */ /* 0x000fe20008400000 */
[----:B------:R-:W-:Y:S01]  /*d370*/  FMUL R156, R156, UR20 ;  /* 0x000000149c9c7c20 */ /* 0x000fe20008400000 */
[----:B------:R-:W-:Y:S01]  /*d380*/  @!P6 STG.E.U8 desc[UR14][R24.64+0x61], R177 ;  /* 0x000061b11800e986 */ /* 0x000fe2000c10110e */
[C---:B------:R-:W-:Y:S01]  /*d390*/  ISETP.LT.OR P6, PT, R42.reuse, 0x69, !P3 ;  /* 0x000000692a00780c */ /* 0x040fe20005fc1670 */
[----:B------:R-:W-:Y:S01]  /*d3a0*/  FMUL R155, R155, UR20 ;  /* 0x000000149b9b7c20 */ /* 0x000fe20008400000 */
[----:B-1----:R-:W-:Y:S01]  /*d3b0*/  F2FP.SATFINITE.E5M2.F32.PACK_AB_MERGE_C R35, RZ, R176, RZ ;  /* 0x000000b0ff23723e */ /* 0x002fe200048060ff */
[----:B------:R0:W-:Y:S01]  /*d3c0*/  @!P5 STG.E.U8 desc[UR14][R24.64+0x60], R33 ;  /* 0x000060211800d986 */ /* 0x0001e2000c10110e */
        /* <DEDUP_REMOVED lines=10> */
[----:B------:R-:W-:Y:S01]  /*d470*/  F2FP.SATFINITE.E5M2.F32.PACK_AB_MERGE_C R155, RZ, R155, RZ ;  /* 0x0000009bff9b723e */ /* 0x000fe200048060ff */
[----:B------:R1:W-:Y:S01]  /*d480*/  @!P6 STG.E.U8 desc[UR14][R24.64+0x68], R37 ;  /* 0x000068251800e986 */ /* 0x0003e2000c10110e */
[C---:B------:R-:W-:Y:S01]  /*d490*/  ISETP.LT.OR P6, PT, R42.reuse, 0x71, !P3 ;  /* 0x000000712a00780c */ /* 0x040fe20005fc1670 */
[----:B------:R-:W-:Y:S01]  /*d4a0*/  FMUL R23, R23, UR20 ;  /* 0x0000001417177c20 */ /* 0x000fe20008400000 */
[----:B0-----:R-:W-:Y:S01]  /*d4b0*/  F2FP.SATFINITE.E5M2.F32.PACK_AB_MERGE_C R33, RZ, R172, RZ ;  /* 0x000000acff21723e */ /* 0x001fe200048060ff */
        /* <DEDUP_REMOVED lines=15> */
[C---:B------:R-:W-:Y:S01]  /*d5b0*/  ISETP.LT.OR P6, PT, R42.reuse, 0x79, !P3 ;  /* 0x000000792a00780c */ /* 0x040fe20005fc1670 */
[----:B------:R-:W-:Y:S01]  /*d5c0*/  FMUL R17, R17, UR20 ;  /* 0x0000001411117c20 */ /* 0x000fe20008400000 */
[----:B------:R-:W-:Y:S01]  /*d5d0*/  ISETP.LT.OR P3, PT, R42, 0x7a, !P3 ;  /* 0x0000007a2a00780c */ /* 0x000fe20005f61670 */
[----:B------:R-:W-:Y:S01]  /*d5e0*/  @!P0 STG.E.U8 desc[UR14][R24.64+0x71], R169 ;  /* 0x000071a918008986 */ /* 0x000fe2000c10110e */
[----:B0-----:R-:W-:Y:S01]  /*d5f0*/  F2FP.SATFINITE.E5M2.F32.PACK_AB_MERGE_C R33, RZ, R168, RZ ;  /* 0x000000a8ff21723e */ /* 0x001fe200048060ff */
[----:B------:R-:W-:Y:S01]  /*d600*/  FMUL R18, R18, UR20 ;  /* 0x0000001412127c20 */ /* 0x000fe20008400000 */
[C---:B------:R-:W-:Y:S01]  /*d610*/  ISETP.GE.AND P0, PT, R41.reuse, 0x89, PT ;  /* 0x000000892900780c */ /* 0x040fe20003f06270 */
[----:B------:R-:W-:Y:S01]  /*d620*/  FMUL R16, R16, UR20 ;  /* 0x0000001410107c20 */ /* 0x000fe20008400000 */
[----:B------:R-:W-:Y:S01]  /*d630*/  F2FP.SATFINITE.E5M2.F32.PACK_AB_MERGE_C R21, RZ, R21, RZ ;  /* 0x00000015ff15723e */ /* 0x000fe200048060ff */
[----:B------:R0:W-:Y:S01]  /*d640*/  @!P1 STG.E.U8 desc[UR14][R26.64+0x70], R33 ;  /* 0x000070211a009986 */ /* 0x0001e2000c10110e */
[----:B------:R-:W-:Y:S01]  /*d650*/  ISETP.GE.AND P1, PT, R41, 0x81, PT ;  /* 0x000000812900780c */ /* 0x000fe20003f26270 */
[----:B------:R-:W-:Y:S01]  /*d660*/  FMUL R15, R15, UR20 ;  /* 0x000000140f0f7c20 */ /* 0x000fe20008400000 */
[----:B-1----:R-:W-:Y:S01]  /*d670*/  F2FP.SATFINITE.E5M2.F32.PACK_AB_MERGE_C R35, RZ, R166, RZ ;  /* 0x000000a6ff23723e */ /* 0x002fe200048060ff */
[----:B------:R-:W-:Y:S01]  /*d680*/  @!P5 STG.E.U8 desc[UR14][R26.64+0x71], R167 ;  /* 0x000071a71a00d986 */ /* 0x000fe2000c10110e */
[C---:B------:R-:W-:Y:S01]  /*d690*/  ISETP.LT.OR P5, PT, R42.reuse, 0x79, !P2 ;  /* 0x000000792a00780c */ /* 0x040fe200057a1670 */
[----:B------:R-:W-:Y:S01]  /*d6a0*/  FMUL R13, R13, UR20 ;  /* 0x000000140d0d7c20 */ /* 0x000fe20008400000 */
[C---:B------:R-:W-:Y:S01]  /*d6b0*/  ISETP.LT.OR P2, PT, R42.reuse, 0x7a, !P2 ;  /* 0x0000007a2a00780c */ /* 0x040fe20005741670 */
        /* <DEDUP_REMOVED lines=9> */
[----:B------:R-:W-:Y:S01]  /*d750*/  F2FP.SATFINITE.E5M2.F32.PACK_AB_MERGE_C R17, RZ, R17, RZ ;  /* 0x00000011ff11723e */ /* 0x000fe200048060ff */
[----:B------:R-:W-:Y:S01]  /*d760*/  @!P5 STG.E.U8 desc[UR14][R26.64+0x78], R37 ;  /* 0x000078251a00d986 */ /* 0x000fe2000c10110e */
[C---:B------:R-:W-:Y:S01]  /*d770*/  ISETP.LT.OR P5, PT, R42.reuse, 0x1, !P0 ;  /* 0x000000012a00780c */ /* 0x040fe200047a1670 */
[----:B------:R-:W-:Y:S01]  /*d780*/  FMUL R9, R9, UR20 ;  /* 0x0000001409097c20 */ /* 0x000fe20008400000 */
[----:B------:R-:W-:Y:S01]  /*d790*/  F2FP.SATFINITE.E5M2.F32.PACK_AB_MERGE_C R15, RZ, R15, RZ ;  /* 0x0000000fff0f723e */ /* 0x000fe200048060ff */
[----:B------:R0:W-:Y:S01]  /*d7a0*/  @!P2 STG.E.U8 desc[UR14][R26.64+0x79], R163 ;  /* 0x000079a31a00a986 */ /* 0x0001e2000c10110e */
        /* <DEDUP_REMOVED lines=8> */
[C---:B------:R-:W-:Y:S01]  /*d830*/  ISETP.LT.OR P6, PT, R42.reuse, 0x2, !P0 ;  /* 0x000000022a00780c */ /* 0x040fe200047c1670 */
[----:B------:R-:W-:Y:S01]  /*d840*/  FMUL R7, R7, UR20 ;  /* 0x0000001407077c20 */ /* 0x000fe20008400000 */
[----:B------:R-:W-:Y:S01]  /*d850*/  F2FP.SATFINITE.E5M2.F32.PACK_AB_MERGE_C R11, RZ, R11, RZ ;  /* 0x0000000bff0b723e */ /* 0x000fe200048060ff */
[----:B------:R2:W-:Y:S01]  /*d860*/  @!P5 STG.E.U8 desc[UR14][R30.64], R33 ;  /* 0x000000211e00d986 */ /* 0x0005e2000c10110e */
[----:B------:R-:W-:Y:S01]  /*d870*/  ISETP.LT.OR P5, PT, R42, 0x9, !P0 ;  /* 0x000000092a00780c */ /* 0x000fe200047a1670 */
[----:B------:R-:W-:Y:S01]  /*d880*/  FMUL R5, R5, UR20 ;  /* 0x0000001405057c20 */ /* 0x000fe20008400000 */
[----:B0-----:R-:W-:Y:S01]  /*d890*/  F2FP.SATFINITE.E5M2.F32.PACK_AB_MERGE_C R27, RZ, R156, RZ ;  /* 0x0000009cff1b723e */ /* 0x001fe200048060ff */
[----:B-----5:R-:W-:Y:S01]  /*d8a0*/  FMUL R0, R0, UR20 ;  /* 0x0000001400007c20 */ /* 0x020fe20008400000 */
[----:B------:R-:W-:Y:S01]  /*d8b0*/  F2FP.SATFINITE.E5M2.F32.PACK_AB_MERGE_C R9, RZ, R9, RZ ;  /* 0x00000009ff09723e */ /* 0x000fe200048060ff */
[----:B------:R-:W-:Y:S01]  /*d8c0*/  FMUL R6, R6, UR20 ;  /* 0x0000001406067c20 */ /* 0x000fe20008400000 */
[----:B------:R-:W-:Y:S01]  /*d8d0*/  F2FP.SATFINITE.E5M2.F32.PACK_AB_MERGE_C R7, RZ, R7, RZ ;  /* 0x00000007ff07723e */ /* 0x000fe200048060ff */
[----:B------:R-:W4:Y:S01]  /*d8e0*/  LDL.LU R221, [R1+0x14] ;  /* 0x0000140001dd7983 */ /* 0x000f220000300800 */
[----:B-1----:R-:W-:Y:S01]  /*d8f0*/  F2FP.SATFINITE.E5M2.F32.PACK_AB_MERGE_C R25, RZ, R158, RZ ;  /* 0x0000009eff19723e */ /* 0x002fe200048060ff */
[----:B------:R-:W-:Y:S01]  /*d900*/  FMUL R2, R2, UR20 ;  /* 0x0000001402027c20 */ /* 0x000fe20008400000 */
[----:B------:R-:W-:Y:S01]  /*d910*/  F2FP.SATFINITE.E5M2.F32.PACK_AB_MERGE_C R5, RZ, R5, RZ ;  /* 0x00000005ff05723e */ /* 0x000fe200048060ff */
[----:B------:R-:W-:Y:S01]  /*d920*/  @!P6 STG.E.U8 desc[UR14][R30.64+0x1], R159 ;  /* 0x0000019f1e00e986 */ /* 0x000fe2000c10110e */
[C---:B------:R-:W-:Y:S01]  /*d930*/  ISETP.LT.OR P6, PT, R42.reuse, 0xa, !P0 ;  /* 0x0000000a2a00780c */ /* 0x040fe200047c1670 */
[----:B------:R-:W-:Y:S01]  /*d940*/  FMUL R3, R3, UR20 ;  /* 0x0000001403037c20 */ /* 0x000fe20008400000 */
[----:B--2---:R-:W-:Y:S01]  /*d950*/  F2FP.SATFINITE.E5M2.F32.PACK_AB_MERGE_C R33, RZ, R152, RZ ;  /* 0x00000098ff21723e */ /* 0x004fe200048060ff */
[----:B------:R-:W-:Y:S01]  /*d960*/  @!P2 STG.E.U8 desc[UR14][R28.64+0x9], R157 ;  /* 0x0000099d1c00a986 */ /* 0x000fe2000c10110e */
[----:B------:R-:W-:Y:S01]  /*d970*/  ISETP.LT.OR P2, PT, R42, 0x12, !P1 ;  /* 0x000000122a00780c */ /* 0x000fe20004f41670 */
[----:B------:R-:W-:-:S02]  /*d980*/  FMUL R4, R4, UR20 ;  /* 0x0000001404047c20 */ /* 0x000fc40008400000 */
[----:B------:R0:W-:Y:S01]  /*d990*/  @!P3 STG.E.U8 desc[UR14][R28.64+0x8], R25 ;  /* 0x000008191c00b986 */ /* 0x0001e2000c10110e */
[----:B------:R-:W-:-:S03]  /*d9a0*/  ISETP.LT.OR P3, PT, R42, 0x11, !P1 ;  /* 0x000000112a00780c */ /* 0x000fc60004f61670 */
[----:B------:R1:W-:Y:S01]  /*d9b0*/  @!P5 STG.E.U8 desc[UR14][R30.64+0x8], R27 ;  /* 0x0000081b1e00d986 */ /* 0x0003e2000c10110e */
[----:B------:R-:W-:-:S03]  /*d9c0*/  ISETP.LT.OR P5, PT, R42, 0x11, !P0 ;  /* 0x000000112a00780c */ /* 0x000fc600047a1670 */
[----:B------:R-:W-:Y:S01]  /*d9d0*/  @!P6 STG.E.U8 desc[UR14][R30.64+0x9], R155 ;  /* 0x0000099b1e00e986 */ /* 0x000fe2000c10110e */
[----:B------:R-:W-:-:S03]  /*d9e0*/  ISETP.LT.OR P6, PT, R42, 0x12, !P0 ;  /* 0x000000122a00780c */ /* 0x000fc600047c1670 */
[----:B------:R-:W-:Y:S01]  /*d9f0*/  @!P2 STG.E.U8 desc[UR14][R28.64+0x11], R153 ;  /* 0x000011991c00a986 */ /* 0x000fe2000c10110e */
[----:B------:R-:W-:Y:S02]  /*da00*/  ISETP.LT.OR P2, PT, R42, 0x1a, !P1 ;  /* 0x0000001a2a00780c */ /* 0x000fe40004f41670 */
[----:B0-----:R-:W-:Y:S01]  /*da10*/  F2FP.SATFINITE.E5M2.F32.PACK_AB_MERGE_C R25, RZ, R154, RZ ;  /* 0x0000009aff19723e */ /* 0x001fe200048060ff */
[----:B------:R-:W2:Y:S01]  /*da20*/  LDL.LU R220, [R1+0x18] ;  /* 0x0000180001dc7983 */ /* 0x000ea20000300800 */
[----:B-1----:R-:W-:-:S03]  /*da30*/  F2FP.SATFINITE.E5M2.F32.PACK_AB_MERGE_C R27, RZ, R20, RZ ;  /* 0x00000014ff1b723e */ /* 0x002fc600048060ff */
[----:B------:R0:W-:Y:S01]  /*da40*/  @!P3 STG.E.U8 desc[UR14][R28.64+0x10], R25 ;  /* 0x000010191c00b986 */ /* 0x0001e2000c10110e */
[----:B------:R-:W-:-:S03]  /*da50*/  ISETP.LT.OR P3, PT, R42, 0x19, !P1 ;  /* 0x000000192a00780c */ /* 0x000fc60004f61670 */
[----:B------:R-:W-:Y:S01]  /*da60*/  @!P5 STG.E.U8 desc[UR14][R30.64+0x10], R33 ;  /* 0x000010211e00d986 */ /* 0x000fe2000c10110e */
[----:B------:R-:W-:-:S03]  /*da70*/  ISETP.LT.OR P5, PT, R42, 0x19, !P0 ;  /* 0x000000192a00780c */ /* 0x000fc600047a1670 */
[----:B------:R1:W-:Y:S01]  /*da80*/  @!P6 STG.E.U8 desc[UR14][R30.64+0x11], R23 ;  /* 0x000011171e00e986 */ /* 0x0003e2000c10110e */
[----:B------:R-:W-:-:S03]  /*da90*/  ISETP.LT.OR P6, PT, R42, 0x1a, !P0 ;  /* 0x0000001a2a00780c */ /* 0x000fc600047c1670 */
[----:B------:R3:W-:Y:S01]  /*daa0*/  @!P2 STG.E.U8 desc[UR14][R28.64+0x19], R21 ;  /* 0x000019151c00a986 */ /* 0x0007e2000c10110e */
[C---:B------:R-:W-:Y:S02]  /*dab0*/  ISETP.LT.OR P2, PT, R42.reuse, 0x22, !P1 ;  /* 0x000000222a00780c */ /* 0x040fe40004f41670 */
[----:B0-----:R-:W-:Y:S01]  /*dac0*/  F2FP.SATFINITE.E5M2.F32.PACK_AB_MERGE_C R25, RZ, R22, RZ ;  /* 0x00000016ff19723e */ /* 0x001fe200048060ff */
[----:B------:R-:W2:Y:S04]  /*dad0*/  LDL.LU R222, [R1+0x1c] ;  /* 0x00001c0001de7983 */ /* 0x000ea80000300800 */
[----:B------:R-:W-:Y:S01]  /*dae0*/  @!P3 STG.E.U8 desc[UR14][R28.64+0x18], R25 ;  /* 0x000018191c00b986 */ /* 0x000fe2000c10110e */
[C---:B------:R-:W-:Y:S02]  /*daf0*/  ISETP.LT.OR P3, PT, R42.reuse, 0x21, !P1 ;  /* 0x000000212a00780c */ /* 0x040fe40004f61670 */
[----:B-1----:R-:W-:Y:S01]  /*db00*/  F2FP.SATFINITE.E5M2.F32.PACK_AB_MERGE_C R23, RZ, R18, RZ ;  /* 0x00000012ff17723e */ /* 0x002fe200048060ff */
[----:B------:R-:W-:Y:S01]  /*db10*/  @!P5 STG.E.U8 desc[UR14][R30.64+0x18], R27 ;  /* 0x0000181b1e00d986 */ /* 0x000fe2000c10110e */
[----:B------:R-:W-:-:S02]  /*db20*/  ISETP.LT.OR P5, PT, R42, 0x21, !P0 ;  /* 0x000000212a00780c */ /* 0x000fc400047a1670 */
[----:B---3--:R-:W-:Y:S01]  /*db30*/  F2FP.SATFINITE.E5M2.F32.PACK_AB_MERGE_C R21, RZ, R16, RZ ;  /* 0x00000010ff15723e */ /* 0x008fe200048060ff */
[----:B------:R0:W-:Y:S01]  /*db40*/  @!P6 STG.E.U8 desc[UR14][R30.64+0x19], R19 ;  /* 0x000019131e00e986 */ /* 0x0001e2000c10110e */
[----:B------:R-:W-:-:S03]  /*db50*/  ISETP.LT.OR P6, PT, R42, 0x22, !P0 ;  /* 0x000000222a00780c */ /* 0x000fc600047c1670 */
[----:B------:R1:W-:Y:S01]  /*db60*/  @!P2 STG.E.U8 desc[UR14][R28.64+0x21], R17 ;  /* 0x000021111c00a986 */ /* 0x0003e2000c10110e */
[----:B------:R-:W-:-:S03]  /*db70*/  ISETP.LT.OR P2, PT, R42, 0x2a, !P1 ;  /* 0x0000002a2a00780c */ /* 0x000fc60004f41670 */
[----:B------:R-:W-:Y:S01]  /*db80*/  @!P3 STG.E.U8 desc[UR14][R28.64+0x20], R23 ;  /* 0x000020171c00b986 */ /* 0x000fe2000c10110e */
[----:B------:R-:W-:-:S03]  /*db90*/  ISETP.LT.OR P3, PT, R42, 0x29, !P1 ;  /* 0x000000292a00780c */ /* 0x000fc60004f61670 */
[----:B------:R-:W-:Y:S01]  /*dba0*/  @!P5 STG.E.U8 desc[UR14][R30.64+0x20], R21 ;  /* 0x000020151e00d986 */ /* 0x000fe2000c10110e */
[C---:B------:R-:W-:Y:S02]  /*dbb0*/  ISETP.LT.OR P5, PT, R42.reuse, 0x29, !P0 ;  /* 0x000000292a00780c */ /* 0x040fe400047a1670 */
[----:B0-----:R-:W-:Y:S01]  /*dbc0*/  F2FP.SATFINITE.E5M2.F32.PACK_AB_MERGE_C R19, RZ, R14, RZ ;  /* 0x0000000eff13723e */ /* 0x001fe200048060ff */
[----:B------:R0:W-:Y:S01]  /*dbd0*/  @!P6 STG.E.U8 desc[UR14][R30.64+0x21], R15 ;  /* 0x0000210f1e00e986 */ /* 0x0001e2000c10110e */
[C---:B------:R-:W-:Y:S02]  /*dbe0*/  ISETP.LT.OR P6, PT, R42.reuse, 0x2a, !P0 ;  /* 0x0000002a2a00780c */ /* 0x040fe400047c1670 */
[----:B-1----:R-:W-:Y:S01]  /*dbf0*/  F2FP.SATFINITE.E5M2.F32.PACK_AB_MERGE_C R17, RZ, R12, RZ ;  /* 0x0000000cff11723e */ /* 0x002fe200048060ff */
        /* <DEDUP_REMOVED lines=15> */
[----:B0-----:R-:W-:Y:S02]  /*dcf0*/  F2FP.SATFINITE.E5M2.F32.PACK_AB_MERGE_C R11, RZ, R6, RZ ;  /* 0x00000006ff0b723e */ /* 0x001fe400048060ff */
[C---:B------:R-:W-:Y:S01]  /*dd00*/  ISETP.LT.OR P5, PT, R42.reuse, 0x39, !P0 ;  /* 0x000000392a00780c */ /* 0x040fe200047a1670 */
[----:B------:R0:W-:Y:S01]  /*dd10*/  @!P6 STG.E.U8 desc[UR14][R30.64+0x31], R7 ;  /* 0x000031071e00e986 */ /* 0x0001e2000c10110e */
[----:B-1----:R-:W-:Y:S02]  /*dd20*/  F2FP.SATFINITE.E5M2.F32.PACK_AB_MERGE_C R9, RZ, R4, RZ ;  /* 0x00000004ff09723e */ /* 0x002fe400048060ff */
[C---:B------:R-:W-:Y:S01]  /*dd30*/  ISETP.LT.OR P6, PT, R42.reuse, 0x3a, !P0 ;  /* 0x0000003a2a00780c */ /* 0x040fe200047c1670 */
[----:B------:R1:W-:Y:S04]  /*dd40*/  @!P2 STG.E.U8 desc[UR14][R28.64+0x39], R5 ;  /* 0x000039051c00a986 */ /* 0x0003e8000c10110e */
[----:B------:R3:W-:Y:S01]  /*dd50*/  @!P3 STG.E.U8 desc[UR14][R28.64+0x38], R11 ;  /* 0x0000380b1c00b986 */ /* 0x0007e2000c10110e */
[----:B------:R-:W-:Y:S01]  /*dd60*/  FMUL R4, R227, UR20 ;  /* 0x00000014e3047c20 */ /* 0x000fe20008400000 */
[----:B------:R-:W-:-:S02]  /*dd70*/  ISETP.LT.OR P3, PT, R42, 0x41, !P1 ;  /* 0x000000412a00780c */ /* 0x000fc40004f61670 */
[----:B0-----:R-:W-:Y:S02]  /*dd80*/  F2FP.SATFINITE.E5M2.F32.PACK_AB_MERGE_C R7, RZ, R3, RZ ;  /* 0x00000003ff07723e */ /* 0x001fe400048060ff */
[----:B-1----:R-:W-:Y:S01]  /*dd90*/  F2FP.SATFINITE.E5M2.F32.PACK_AB_MERGE_C R5, RZ, R0, RZ ;  /* 0x00000000ff05723e */ /* 0x002fe200048060ff */
[----:B------:R-:W-:Y:S01]  /*dda0*/  FMUL R0, R223, UR20 ;  /* 0x00000014df007c20 */ /* 0x000fe20008400000 */
[----:B------:R-:W-:Y:S01]  /*ddb0*/  ISETP.LT.OR P2, PT, R42, 0x42, !P1 ;  /* 0x000000422a00780c */ /* 0x000fe20004f41670 */
[----:B------:R-:W2:Y:S01]  /*ddc0*/  LDL.LU R223, [R1+0x20] ;  /* 0x0000200001df7983 */ /* 0x000ea20000300800 */
[----:B---3--:R-:W-:Y:S02]  /*ddd0*/  F2FP.SATFINITE.E5M2.F32.PACK_AB_MERGE_C R11, RZ, R2, RZ ;  /* 0x00000002ff0b723e */ /* 0x008fe400048060ff */
[----:B------:R-:W-:Y:S01]  /*dde0*/  F2FP.SATFINITE.E5M2.F32.PACK_AB_MERGE_C R13, RZ, R0, RZ ;  /* 0x00000000ff0d723e */ /* 0x000fe200048060ff */
[----:B----4-:R-:W-:Y:S01]  /*ddf0*/  FMUL R0, R225, UR20 ;  /* 0x00000014e1007c20 */ /* 0x010fe20008400000 */
[----:B------:R-:W-:Y:S01]  /*de00*/  FMUL R2, R224, UR20 ;  /* 0x00000014e0027c20 */ /* 0x000fe20008400000 */
[----:B------:R-:W3:Y:S04]  /*de10*/  LDL.LU R225, [R1+0x24] ;  /* 0x0000240001e17983 */ /* 0x000ee80000300800 */
[----:B------:R-:W4:Y:S01]  /*de20*/  LDL.LU R224, [R1+0x28] ;  /* 0x0000280001e07983 */ /* 0x000f220000300800 */
[----:B------:R-:W-:-:S03]  /*de30*/  FMUL R3, R226, UR20 ;  /* 0x00000014e2037c20 */ /* 0x000fc60008400000 */
[----:B------:R-:W4:Y:S04]  /*de40*/  LDL.LU R226, [R1+0x2c] ;  /* 0x00002c0001e27983 */ /* 0x000f280000300800 */
[----:B------:R-:W4:Y:S04]  /*de50*/  LDL.LU R227, [R1+0x30] ;  /* 0x0000300001e37983 */ /* 0x000f280000300800 */
[----:B------:R-:W-:Y:S01]  /*de60*/  @!P5 STG.E.U8 desc[UR14][R30.64+0x38], R9 ;  /* 0x000038091e00d986 */ /* 0x000fe2000c10110e */
[----:B------:R-:W-:-:S03]  /*de70*/  ISETP.LT.OR P5, PT, R42, 0x41, !P0 ;  /* 0x000000412a00780c */ /* 0x000fc600047a1670 */
[----:B------:R0:W-:Y:S01]  /*de80*/  @!P6 STG.E.U8 desc[UR14][R30.64+0x39], R7 ;  /* 0x000039071e00e986 */ /* 0x0001e2000c10110e */
[----:B------:R-:W-:-:S03]  /*de90*/  ISETP.LT.OR P6, PT, R42, 0x42, !P0 ;  /* 0x000000422a00780c */ /* 0x000fc600047c1670 */
[----:B------:R-:W-:Y:S01]  /*dea0*/  @!P3 STG.E.U8 desc[UR14][R28.64+0x40], R11 ;  /* 0x0000400b1c00b986 */ /* 0x000fe2000c10110e */
[----:B------:R-:W-:-:S03]  /*deb0*/  ISETP.LT.OR P3, PT, R42, 0x49, !P1 ;  /* 0x000000492a00780c */ /* 0x000fc60004f61670 */
[----:B------:R1:W-:Y:S01]  /*dec0*/  @!P2 STG.E.U8 desc[UR14][R28.64+0x41], R5 ;  /* 0x000041051c00a986 */ /* 0x0003e2000c10110e */
[----:B0-----:R-:W-:-:S03]  /*ded0*/  F2FP.SATFINITE.E5M2.F32.PACK_AB_MERGE_C R7, RZ, R0, RZ ;  /* 0x00000000ff07723e */ /* 0x001fc600048060ff */
[----:B------:R-:W-:Y:S01]  /*dee0*/  @!P5 STG.E.U8 desc[UR14][R30.64+0x40], R13 ;  /* 0x0000400d1e00d986 */ /* 0x000fe2000c10110e */
[C---:B------:R-:W-:Y:S02]  /*def0*/  ISETP.LT.OR P2, PT, R42.reuse, 0x4a, !P1 ;  /* 0x0000004a2a00780c */ /* 0x040fe40004f41670 */
[----:B-1----:R-:W-:Y:S01]  /*df00*/  F2FP.SATFINITE.E5M2.F32.PACK_AB_MERGE_C R5, RZ, R2, RZ ;  /* 0x00000002ff05723e */ /* 0x002fe200048060ff */
[----:B------:R0:W-:Y:S01]  /*df10*/  @!P6 STG.E.U8 desc[UR14][R30.64+0x41], R7 ;  /* 0x000041071e00e986 */ /* 0x0001e2000c10110e */
[C---:B------:R-:W-:Y:S02]  /*df20*/  ISETP.LT.OR P5, PT, R42.reuse, 0x49, !P0 ;  /* 0x000000492a00780c */ /* 0x040fe400047a1670 */
[C---:B------:R-:W-:Y:S01]  /*df30*/  ISETP.LT.OR P6, PT, R42.reuse, 0x4a, !P0 ;  /* 0x0000004a2a00780c */ /* 0x040fe200047c1670 */
[----:B------:R1:W-:Y:S01]  /*df40*/  @!P3 STG.E.U8 desc[UR14][R28.64+0x48], R5 ;  /* 0x000048051c00b986 */ /* 0x0003e2000c10110e */
[----:B------:R-:W-:Y:S02]  /*df50*/  ISETP.LT.OR P3, PT, R42, 0x51, !P1 ;  /* 0x000000512a00780c */ /* 0x000fe40004f61670 */
[----:B------:R-:W-:-:S02]  /*df60*/  F2FP.SATFINITE.E5M2.F32.PACK_AB_MERGE_C R9, RZ, R3, RZ ;  /* 0x00000003ff09723e */ /* 0x000fc400048060ff */
[----:B------:R-:W-:-:S03]  /*df70*/  F2FP.SATFINITE.E5M2.F32.PACK_AB_MERGE_C R11, RZ, R4, RZ ;  /* 0x00000004ff0b723e */ /* 0x000fc600048060ff */
[----:B------:R1:W-:Y:S04]  /*df80*/  @!P2 STG.E.U8 desc[UR14][R28.64+0x49], R9 ;  /* 0x000049091c00a986 */ /* 0x0003e8000c10110e */
[----:B------:R-:W-:Y:S01]  /*df90*/  @!P5 STG.E.U8 desc[UR14][R30.64+0x48], R11 ;  /* 0x0000480b1e00d986 */ /* 0x000fe2000c10110e */
[----:B------:R-:W-:-:S03]  /*dfa0*/  FMUL R0, R221, UR20 ;  /* 0x00000014dd007c20 */ /* 0x000fc60008400000 */
[----:B------:R-:W4:Y:S02]  /*dfb0*/  LDL.LU R221, [R1+0x34] ;  /* 0x0000340001dd7983 */ /* 0x000f240000300800 */
[----:B0-----:R-:W-:-:S05]  /*dfc0*/  F2FP.SATFINITE.E5M2.F32.PACK_AB_MERGE_C R7, RZ, R0, RZ ;  /* 0x00000000ff07723e */ /* 0x001fca00048060ff */
[----:B------:R-:W-:Y:S01]  /*dfd0*/  @!P6 STG.E.U8 desc[UR14][R30.64+0x49], R7 ;  /* 0x000049071e00e986 */ /* 0x000fe2000c10110e */
[----:B--2---:R-:W-:-:S03]  /*dfe0*/  FMUL R2, R220, UR20 ;  /* 0x00000014dc027c20 */ /* 0x004fc60008400000 */
[----:B------:R-:W2:Y:S02]  /*dff0*/  LDL.LU R220, [R1+0x38] ;  /* 0x0000380001dc7983 */ /* 0x000ea40000300800 */
[----:B-1----:R-:W-:-:S05]  /*e000*/  F2FP.SATFINITE.E5M2.F32.PACK_AB_MERGE_C R5, RZ, R2, RZ ;  /* 0x00000002ff05723e */ /* 0x002fca00048060ff */
[----:B------:R0:W-:Y:S01]  /*e010*/  @!P3 STG.E.U8 desc[UR14][R28.64+0x50], R5 ;  /* 0x000050051c00b986 */ /* 0x0001e2000c10110e */
[----:B------:R-:W-:-:S03]  /*e020*/  FMUL R3, R222, UR20 ;  /* 0x00000014de037c20 */ /* 0x000fc60008400000 */
[----:B------:R-:W2:Y:S02]  /*e030*/  LDL.LU R222, [R1+0x3c] ;  /* 0x00003c0001de7983 */ /* 0x000ea40000300800 */
[----:B------:R-:W-:Y:S01]  /*e040*/  F2FP.SATFINITE.E5M2.F32.PACK_AB_MERGE_C R9, RZ, R3, RZ ;  /* 0x00000003ff09723e */ /* 0x000fe200048060ff */
[----:B------:R-:W-:Y:S02]  /*e050*/  FMUL R0, R223, UR20 ;  /* 0x00000014df007c20 */ /* 0x000fe40008400000 */
[----:B------:R-:W2:Y:S03]  /*e060*/  LDL.LU R223, [R1+0x40] ;  /* 0x0000400001df7983 */ /* 0x000ea60000300800 */
[----:B------:R-:W-:Y:S01]  /*e070*/  F2FP.SATFINITE.E5M2.F32.PACK_AB_MERGE_C R13, RZ, R0, RZ ;  /* 0x00000000ff0d723e */ /* 0x000fe200048060ff */
[----:B---3--:R-:W-:Y:S02]  /*e080*/  FMUL R2, R225, UR20 ;  /* 0x00000014e1027c20 */ /* 0x008fe40008400000 */
[----:B------:R-:W3:Y:S01]  /*e090*/  LDL.LU R225, [R1+0x44] ;  /* 0x0000440001e17983 */ /* 0x000ee20000300800 */
[----:B----4-:R-:W-:-:S03]  /*e0a0*/  FMUL R0, R224, UR20 ;  /* 0x00000014e0007c20 */ /* 0x010fc60008400000 */
[----:B------:R-:W4:Y:S01]  /*e0b0*/  LDL.LU R224, [R1+0x48] ;  /* 0x0000480001e07983 */ /* 0x000f220000300800 */
[----:B------:R-:W-:Y:S01]  /*e0c0*/  FMUL R3, R226, UR20 ;  /* 0x00000014e2037c20 */ /* 0x000fe20008400000 */
[----:B0-----:R-:W-:Y:S02]  /*e0d0*/  F2FP.SATFINITE.E5M2.F32.PACK_AB_MERGE_C R5, RZ, R0, RZ ;  /* 0x00000000ff05723e */ /* 0x001fe400048060ff */
[----:B------:R-:W4:Y:S01]  /*e0e0*/  LDL.LU R226, [R1+0x4c] ;  /* 0x00004c0001e27983 */ /* 0x000f220000300800 */
[----:B------:R-:W-:-:S03]  /*e0f0*/  FMUL R0, R227, UR20 ;  /* 0x00000014e3007c20 */ /* 0x000fc60008400000 */
[----:B------:R-:W4:Y:S01]  /*e100*/  LDL.LU R227, [R1+0x50] ;  /* 0x0000500001e37983 */ /* 0x000f220000300800 */
[C---:B------:R-:W-:Y:S02]  /*e110*/  ISETP.LT.OR P2, PT, R42.reuse, 0x52, !P1 ;  /* 0x000000522a00780c */ /* 0x040fe40004f41670 */
[C---:B------:R-:W-:Y:S01]  /*e120*/  ISETP.LT.OR P6, PT, R42.reuse, 0x52, !P0 ;  /* 0x000000522a00780c */ /* 0x040fe200047c1670 */
[----:B------:R-:W4:Y:S01]  /*e130*/  LDL.LU R219, [R1+0x54] ;  /* 0x0000540001db7983 */ /* 0x000f220000300800 */
[C---:B------:R-:W-:Y:S02]  /*e140*/  ISETP.LT.OR P5, PT, R42.reuse, 0x51, !P0 ;  /* 0x000000512a00780c */ /* 0x040fe400047a1670 */
[----:B------:R-:W-:Y:S02]  /*e150*/  ISETP.LT.OR P3, PT, R42, 0x59, !P1 ;  /* 0x000000592a00780c */ /* 0x000fe40004f61670 */
[----:B------:R-:W-:Y:S02]  /*e160*/  F2FP.SATFINITE.E5M2.F32.PACK_AB_MERGE_C R7, RZ, R2, RZ ;  /* 0x00000002ff07723e */ /* 0x000fe400048060ff */
[----:B------:R-:W-:-:S03]  /*e170*/  F2FP.SATFINITE.E5M2.F32.PACK_AB_MERGE_C R11, RZ, R0, RZ ;  /* 0x00000000ff0b723e */ /* 0x000fc600048060ff */
[----:B------:R0:W-:Y:S01]  /*e180*/  @!P2 STG.E.U8 desc[UR14][R28.64+0x51], R9 ;  /* 0x000051091c00a986 */ /* 0x0001e2000c10110e */
[----:B------:R-:W-:-:S03]  /*e190*/  ISETP.LT.OR P2, PT, R42, 0x5a, !P1 ;  /* 0x0000005a2a00780c */ /* 0x000fc60004f41670 */
[----:B------:R-:W-:Y:S01]  /*e1a0*/  @!P6 STG.E.U8 desc[UR14][R30.64+0x51], R7 ;  /* 0x000051071e00e986 */ /* 0x000fe2000c10110e */
[----:B------:R-:W-:-:S03]  /*e1b0*/  ISETP.LT.OR P6, PT, R42, 0x5a, !P0 ;  /* 0x0000005a2a00780c */ /* 0x000fc600047c1670 */
[----:B------:R-:W-:Y:S01]  /*e1c0*/  @!P5 STG.E.U8 desc[UR14][R30.64+0x50], R13 ;  /* 0x0000500d1e00d986 */ /* 0x000fe2000c10110e */
[----:B0-----:R-:W-:-:S03]  /*e1d0*/  F2FP.SATFINITE.E5M2.F32.PACK_AB_MERGE_C R9, RZ, R3, RZ ;  /* 0x00000003ff09723e */ /* 0x001fc600048060ff */
[----:B------:R0:W-:Y:S04]  /*e1e0*/  @!P3 STG.E.U8 desc[UR14][R28.64+0x58], R5 ;  /* 0x000058051c00b986 */ /* 0x0001e8000c10110e */
[----:B------:R1:W-:Y:S01]  /*e1f0*/  @!P2 STG.E.U8 desc[UR14][R28.64+0x59], R9 ;  /* 0x000059091c00a986 */ /* 0x0003e2000c10110e */
[----:B------:R-:W-:-:S03]  /*e200*/  FMUL R0, R221, UR20 ;  /* 0x00000014dd007c20 */ /* 0x000fc60008400000 */
[----:B------:R-:W4:Y:S02]  /*e210*/  LDL.LU R221, [R1+0x58] ;  /* 0x0000580001dd7983 */ /* 0x000f240000300800 */
[----:B0-----:R-:W-:-:S05]  /*e220*/  F2FP.SATFINITE.E5M2.F32.PACK_AB_MERGE_C R5, RZ, R0, RZ ;  /* 0x00000000ff05723e */ /* 0x001fca00048060ff */
[----:B------:R0:W-:Y:S01]  /*e230*/  @!P6 STG.E.U8 desc[UR14][R30.64+0x59], R5 ;  /* 0x000059051e00e986 */ /* 0x0001e2000c10110e */
[----:B--2---:R-:W-:-:S03]  /*e240*/  FMUL R2, R220, UR20 ;  /* 0x00000014dc027c20 */ /* 0x004fc60008400000 */
[----:B------:R-:W2:Y:S02]  /*e250*/  LDL.LU R220, [R1+0x5c] ;  /* 0x00005c0001dc7983 */ /* 0x000ea40000300800 */
[----:B------:R-:W-:Y:S01]  /*e260*/  F2FP.SATFINITE.E5M2.F32.PACK_AB_MERGE_C R7, RZ, R2, RZ ;  /* 0x00000002ff07723e */ /* 0x000fe200048060ff */
[----:B------:R-:W-:Y:S02]  /*e270*/  FMUL R3, R222, UR20 ;  /* 0x00000014de037c20 */ /* 0x000fe40008400000 */
[----:B------:R-:W2:Y:S03]  /*e280*/  LDL.LU R222, [R1+0x60] ;  /* 0x0000600001de7983 */ /* 0x000ea60000300800 */
[----:B-1----:R-:W-:Y:S01]  /*e290*/  F2FP.SATFINITE.E5M2.F32.PACK_AB_MERGE_C R9, RZ, R3, RZ ;  /* 0x00000003ff09723e */ /* 0x002fe200048060ff */
[----:B------:R-:W-:Y:S02]  /*e2a0*/  FMUL R4, R223, UR20 ;  /* 0x00000014df047c20 */ /* 0x000fe40008400000 */
[----:B------:R-:W2:Y:S01]  /*e2b0*/  LDL.LU R223, [R1+0x64] ;  /* 0x0000640001df7983 */ /* 0x000ea20000300800 */
[----:B---3--:R-:W-:-:S03]  /*e2c0*/  FMUL R0, R225, UR20 ;  /* 0x00000014e1007c20 */ /* 0x008fc60008400000 */
[----:B------:R-:W3:Y:S01]  /*e2d0*/  LDL.LU R225, [R1+0x68] ;  /* 0x0000680001e17983 */ /* 0x000ee20000300800 */
[----:B----4-:R-:W-:Y:S01]  /*e2e0*/  FMUL R2, R224, UR20 ;  /* 0x00000014e0027c20 */ /* 0x010fe20008400000 */
[----:B0-----:R-:W-:Y:S02]  /*e2f0*/  F2FP.SATFINITE.E5M2.F32.PACK_AB_MERGE_C R5, RZ, R0, RZ ;  /* 0x00000000ff05723e */ /* 0x001fe400048060ff */
[----:B------:R-:W4:Y:S01]  /*e300*/  LDL.LU R224, [R1+0x6c] ;  /* 0x00006c0001e07983 */ /* 0x000f220000300800 */
[----:B------:R-:W-:-:S03]  /*e310*/  FMUL R3, R226, UR20 ;  /* 0x00000014e2037c20 */ /* 0x000fc60008400000 */
[----:B------:R-:W4:Y:S01]  /*e320*/  LDL.LU R226, [R1+0x70] ;  /* 0x0000700001e27983 */ /* 0x000f220000300800 */
[----:B------:R-:W-:-:S03]  /*e330*/  FMUL R0, R227, UR20 ;  /* 0x00000014e3007c20 */ /* 0x000fc60008400000 */
[----:B------:R-:W4:Y:S01]  /*e340*/  LDL.LU R227, [R1+0x74] ;  /* 0x0000740001e37983 */ /* 0x000f220000300800 */
[C---:B------:R-:W-:Y:S02]  /*e350*/  ISETP.LT.OR P5, PT, R42.reuse, 0x59, !P0 ;  /* 0x000000592a00780c */ /* 0x040fe400047a1670 */
[C---:B------:R-:W-:Y:S02]  /*e360*/  ISETP.LT.OR P2, PT, R42.reuse, 0x62, !P1 ;  /* 0x000000622a00780c */ /* 0x040fe40004f41670 */
[C---:B------:R-:W-:Y:S02]  /*e370*/  ISETP.LT.OR P3, PT, R42.reuse, 0x61, !P1 ;  /* 0x000000612a00780c */ /* 0x040fe40004f61670 */
[----:B------:R-:W-:-:S07]  /*e380*/  ISETP.LT.OR P6, PT, R42, 0x62, !P0 ;  /* 0x000000622a00780c */ /* 0x000fce00047c1670 */
[----:B------:R-:W-:Y:S01]  /*e390*/  @!P5 STG.E.U8 desc[UR14][R30.64+0x58], R11 ;  /* 0x0000580b1e00d986 */ /* 0x000fe2000c10110e */
[----:B------:R-:W-:-:S03]  /*e3a0*/  ISETP.LT.OR P5, PT, R42, 0x61, !P0 ;  /* 0x000000612a00780c */ /* 0x000fc600047a1670 */
[----:B------:R0:W-:Y:S01]  /*e3b0*/  @!P2 STG.E.U8 desc[UR14][R28.64+0x61], R9 ;  /* 0x000061091c00a986 */ /* 0x0001e2000c10110e */
[----:B------:R-:W-:-:S03]  /*e3c0*/  ISETP.LT.OR P2, PT, R42, 0x6a, !P1 ;  /* 0x0000006a2a00780c */ /* 0x000fc60004f41670 */
[----:B------:R1:W-:Y:S01]  /*e3d0*/  @!P3 STG.E.U8 desc[UR14][R28.64+0x60], R7 ;  /* 0x000060071c00b986 */ /* 0x0003e2000c10110e */
[----:B------:R-:W-:Y:S02]  /*e3e0*/  ISETP.LT.OR P3, PT, R42, 0x69, !P1 ;  /* 0x000000692a00780c */ /* 0x000fe40004f61670 */
[----:B------:R-:W-:Y:S01]  /*e3f0*/  F2FP.SATFINITE.E5M2.F32.PACK_AB_MERGE_C R13, RZ, R4, RZ ;  /* 0x00000004ff0d723e */ /* 0x000fe200048060ff */
[----:B------:R1:W-:Y:S01]  /*e400*/  @!P6 STG.E.U8 desc[UR14][R30.64+0x61], R5 ;  /* 0x000061051e00e986 */ /* 0x0003e2000c10110e */
[----:B0-----:R-:W-:-:S03]  /*e410*/  F2FP.SATFINITE.E5M2.F32.PACK_AB_MERGE_C R9, RZ, R3, RZ ;  /* 0x00000003ff09723e */ /* 0x001fc600048060ff */
[----:B------:R-:W-:Y:S01]  /*e420*/  @!P5 STG.E.U8 desc[UR14][R30.64+0x60], R13 ;  /* 0x0000600d1e00d986 */ /* 0x000fe2000c10110e */
[----:B-1----:R-:W-:-:S03]  /*e430*/  F2FP.SATFINITE.E5M2.F32.PACK_AB_MERGE_C R7, RZ, R2, RZ ;  /* 0x00000002ff07723e */ /* 0x002fc600048060ff */
[----:B------:R-:W-:Y:S01]  /*e440*/  @!P2 STG.E.U8 desc[UR14][R28.64+0x69], R9 ;  /* 0x000069091c00a986 */ /* 0x000fe2000c10110e */
[C---:B------:R-:W-:Y:S02]  /*e450*/  ISETP.LT.OR P5, PT, R42.reuse, 0x69, !P0 ;  /* 0x000000692a00780c */ /* 0x040fe400047a1670 */
[C---:B------:R-:W-:Y:S01]  /*e460*/  ISETP.LT.OR P6, PT, R42.reuse, 0x6a, !P0 ;  /* 0x0000006a2a00780c */ /* 0x040fe200047c1670 */
[----:B------:R0:W-:Y:S01]  /*e470*/  @!P3 STG.E.U8 desc[UR14][R28.64+0x68], R7 ;  /* 0x000068071c00b986 */ /* 0x0001e2000c10110e */
[C---:B------:R-:W-:Y:S01]  /*e480*/  ISETP.LT.OR P2, PT, R42.reuse, 0x72, !P1 ;  /* 0x000000722a00780c */ /* 0x040fe20004f41670 */
[----:B------:R-:W-:Y:S01]  /*e490*/  FMUL R2, R219, UR20 ;  /* 0x00000014db027c20 */ /* 0x000fe20008400000 */
[----:B------:R-:W-:Y:S02]  /*e4a0*/  ISETP.LT.OR P3, PT, R42, 0x71, !P1 ;  /* 0x000000712a00780c */ /* 0x000fe40004f61670 */
[----:B------:R-:W-:Y:S02]  /*e4b0*/  F2FP.SATFINITE.E5M2.F32.PACK_AB_MERGE_C R11, RZ, R0, RZ ;  /* 0x00000000ff0b723e */ /* 0x000fe400048060ff */
[----:B------:R-:W-:-:S03]  /*e4c0*/  F2FP.SATFINITE.E5M2.F32.PACK_AB_MERGE_C R5, RZ, R2, RZ ;  /* 0x00000002ff05723e */ /* 0x000fc600048060ff */
[----:B------:R-:W-:Y:S01]  /*e4d0*/  @!P5 STG.E.U8 desc[UR14][R30.64+0x68], R11 ;  /* 0x0000680b1e00d986 */ /* 0x000fe2000c10110e */
[----:B------:R-:W-:-:S03]  /*e4e0*/  ISETP.LT.OR P5, PT, R42, 0x71, !P0 ;  /* 0x000000712a00780c */ /* 0x000fc600047a1670 */
[----:B------:R-:W-:Y:S01]  /*e4f0*/  @!P6 STG.E.U8 desc[UR14][R30.64+0x69], R5 ;  /* 0x000069051e00e986 */ /* 0x000fe2000c10110e */
[----:B------:R-:W-:Y:S01]  /*e500*/  ISETP.LT.OR P6, PT, R42, 0x72, !P0 ;  /* 0x000000722a00780c */ /* 0x000fe200047c1670 */
[----:B------:R-:W-:-:S05]  /*e510*/  FMUL R0, R221, UR20 ;  /* 0x00000014dd007c20 */ /* 0x000fca0008400000 */
[----:B0-----:R-:W-:-:S05]  /*e520*/  F2FP.SATFINITE.E5M2.F32.PACK_AB_MERGE_C R7, RZ, R0, RZ ;  /* 0x00000000ff07723e */ /* 0x001fca00048060ff */
[----:B------:R0:W-:Y:S01]  /*e530*/  @!P3 STG.E.U8 desc[UR14][R28.64+0x70], R7 ;  /* 0x000070071c00b986 */ /* 0x0001e2000c10110e */
[C---:B------:R-:W-:Y:S02]  /*e540*/  ISETP.LT.OR P3, PT, R42.reuse, 0x79, !P0 ;  /* 0x000000792a00780c */ /* 0x040fe40004761670 */
[----:B------:R-:W-:Y:S01]  /*e550*/  ISETP.LT.OR P0, PT, R42, 0x7a, !P0 ;  /* 0x0000007a2a00780c */ /* 0x000fe20004701670 */
[----:B--2---:R-:W-:-:S05]  /*e560*/  FMUL R3, R220, UR20 ;  /* 0x00000014dc037c20 */ /* 0x004fca0008400000 */
[----:B------:R-:W-:-:S05]  /*e570*/  F2FP.SATFINITE.E5M2.F32.PACK_AB_MERGE_C R9, RZ, R3, RZ ;  /* 0x00000003ff09723e */ /* 0x000fca00048060ff */
[----:B------:R1:W-:Y:S01]  /*e580*/  @!P2 STG.E.U8 desc[UR14][R28.64+0x71], R9 ;  /* 0x000071091c00a986 */ /* 0x0003e2000c10110e */
[C---:B------:R-:W-:Y:S02]  /*e590*/  ISETP.LT.OR P2, PT, R42.reuse, 0x79, !P1 ;  /* 0x000000792a00780c */ /* 0x040fe40004f41670 */
[----:B------:R-:W-:Y:S01]  /*e5a0*/  ISETP.LT.OR P1, PT, R42, 0x7a, !P1 ;  /* 0x0000007a2a00780c */ /* 0x000fe20004f21670 */
[----:B------:R-:W-:-:S05]  /*e5b0*/  FMUL R0, R222, UR20 ;  /* 0x00000014de007c20 */ /* 0x000fca0008400000 */
[----:B------:R-:W-:-:S05]  /*e5c0*/  F2FP.SATFINITE.E5M2.F32.PACK_AB_MERGE_C R13, RZ, R0, RZ ;  /* 0x00000000ff0d723e */ /* 0x000fca00048060ff */
[----:B------:R2:W-:Y:S01]  /*e5d0*/  @!P5 STG.E.U8 desc[UR14][R30.64+0x70], R13 ;  /* 0x0000700d1e00d986 */ /* 0x0005e2000c10110e */
[----:B------:R-:W-:Y:S01]  /*e5e0*/  FMUL R0, R223, UR20 ;  /* 0x00000014df007c20 */ /* 0x000fe20008400000 */
[----:B---3--:R-:W-:Y:S01]  /*e5f0*/  FMUL R2, R225, UR20 ;  /* 0x00000014e1027c20 */ /* 0x008fe20008400000 */
[----:B----4-:R-:W-:-:S03]  /*e600*/  FMUL R3, R224, UR20 ;  /* 0x00000014e0037c20 */ /* 0x010fc60008400000 */
[----:B0-----:R-:W-:Y:S01]  /*e610*/  F2FP.SATFINITE.E5M2.F32.PACK_AB_MERGE_C R7, RZ, R0, RZ ;  /* 0x00000000ff07723e */ /* 0x001fe200048060ff */
[----:B------:R-:W-:Y:S01]  /*e620*/  FMUL R4, R226, UR20 ;  /* 0x00000014e2047c20 */ /* 0x000fe20008400000 */
[----:B------:R-:W-:Y:S01]  /*e630*/  FMUL R5, R227, UR20 ;  /* 0x00000014e3057c20 */ /* 0x000fe20008400000 */
[----:B-1----:R-:W-:Y:S02]  /*e640*/  F2FP.SATFINITE.E5M2.F32.PACK_AB_MERGE_C R9, RZ, R2, RZ ;  /* 0x00000002ff09723e */ /* 0x002fe400048060ff */
[----:B------:R-:W-:Y:S02]  /*e650*/  F2FP.SATFINITE.E5M2.F32.PACK_AB_MERGE_C R3, RZ, R3, RZ ;  /* 0x00000003ff03723e */ /* 0x000fe400048060ff */
[----:B------:R-:W-:Y:S02]  /*e660*/  F2FP.SATFINITE.E5M2.F32.PACK_AB_MERGE_C R11, RZ, R4, RZ ;  /* 0x00000004ff0b723e */ /* 0x000fe400048060ff */
[----:B------:R-:W-:Y:S01]  /*e670*/  F2FP.SATFINITE.E5M2.F32.PACK_AB_MERGE_C R5, RZ, R5, RZ ;  /* 0x00000005ff05723e */ /* 0x000fe200048060ff */
[----:B------:R2:W-:Y:S04]  /*e680*/  @!P6 STG.E.U8 desc[UR14][R30.64+0x71], R7 ;  /* 0x000071071e00e986 */ /* 0x0005e8000c10110e */
[----:B------:R2:W-:Y:S04]  /*e690*/  @!P2 STG.E.U8 desc[UR14][R28.64+0x78], R9 ;  /* 0x000078091c00a986 */ /* 0x0005e8000c10110e */
[----:B------:R2:W-:Y:S04]  /*e6a0*/  @!P1 STG.E.U8 desc[UR14][R28.64+0x79], R3 ;  /* 0x000079031c009986 */ /* 0x0005e8000c10110e */
[----:B------:R2:W-:Y:S04]  /*e6b0*/  @!P3 STG.E.U8 desc[UR14][R30.64+0x78], R11 ;  /* 0x0000780b1e00b986 */ /* 0x0005e8000c10110e */
[----:B------:R2:W-:Y:S02]  /*e6c0*/  @!P0 STG.E.U8 desc[UR14][R30.64+0x79], R5 ;  /* 0x000079051e008986 */ /* 0x0005e4000c10110e */
.L_x_293:
[----:B------:R-:W-:Y:S05]  /*e6d0*/  BSYNC B0 ;  /* 0x0000000000007941 */ /* 0x000fea0003800000 */
.L_x_35:
[----:B0-2---:R-:W2:Y:S04]  /*e6e0*/  LDL.LU R3, [R1+0x80] ;  /* 0x0000800001037983 */ /* 0x005ea80000300800 */
[----:B-----5:R-:W2:Y:S01]  /*e6f0*/  LDL.LU R2, [R1+0x84] ;  /* 0x0000840001027983 */ /* 0x020ea20000300800 */
[----:B------:R-:W-:Y:S01]  /*e700*/  ULDC UR6, c[0x0][0xc] ;  /* 0x0000030000067ab9 */ /* 0x000fe20000000800 */
[----:B------:R-:W-:Y:S01]  /*e710*/  ULDC UR7, c[0x0][0x10] ;  /* 0x0000040000077ab9 */ /* 0x000fe20000000800 */
[----:B------:R-:W2:Y:S01]  /*e720*/  LDC R5, c[0x0][0x14] ;  /* 0x00000500ff057b82 */ /* 0x000ea20000000800 */
[----:B------:R-:W-:Y:S01]  /*e730*/  UIMAD.WIDE.U32 UR6, UR6, UR7, URZ ;  /* 0x00000007060672a5 */ /* 0x000fe2000f8e003f */
[----:B------:R-:W-:Y:S01]  /*e740*/  PRMT R0, RZ, 0x7610, R0 ;  /* 0x00007610ff007816 */ /* 0x000fe20000000000 */
[----:B------:R-:W-:-:S04]  /*e750*/  UMOV UR22, 0xffffffff ;  /* 0xffffffff00167882 */ /* 0x000fc80000000000 */
[----:B--2---:R-:W-:-:S04]  /*e760*/  IMAD.WIDE.U32 R2, R5, UR6, R2 ;  /* 0x0000000605027c25 */ /* 0x004fc8000f8e0002 */
[----:B------:R-:W-:Y:S01]  /*e770*/  IMAD R5, R5, UR7, RZ ;  /* 0x0000000705057c24 */ /* 0x000fe2000f8e02ff */
[----:B------:R-:W-:Y:S01]  /*e780*/  ULDC.64 UR6, c[0x0][0x650] ;  /* 0x0001940000067ab9 */ /* 0x000fe20000000a00 */
[----:B------:R-:W-:Y:S01]  /*e790*/  IMAD.MOV.U32 R19, RZ, RZ, R2 ;  /* 0x000000ffff137224 */ /* 0x000fe200078e0002 */
[----:B------:R-:W-:Y:S01]  /*e7a0*/  ISETP.GE.U32.AND P0, PT, R2, UR6, PT ;  /* 0x0000000602007c0c */ /* 0x000fe2000bf06070 */
[----:B------:R-:W-:Y:S02]  /*e7b0*/  IMAD.IADD R22, R3, 0x1, R5 ;  /* 0x0000000103167824 */ /* 0x000fe400078e0205 */
[----:B------:R-:W-:-:S03]  /*e7c0*/  IMAD.MOV.U32 R2, RZ, RZ, -0x1 ;  /* 0xffffffffff027424 */ /* 0x000fc600078e00ff */
[----:B------:R0:W-:Y:S01]  /*e7d0*/  STL [R1+0x80], R22 ;  /* 0x0000801601007387 */ /* 0x0001e20000100800 */
[----:B------:R-:W-:-:S03]  /*e7e0*/  ISETP.GE.U32.AND.EX P0, PT, R22, UR7, PT, P0 ;  /* 0x0000000716007c0c */ /* 0x000fc6000bf06100 */
[----:B------:R0:W-:Y:S04]  /*e7f0*/  STL [R1+0x84], R19 ;  /* 0x0000841301007387 */ /* 0x0001e80000100800 */
[----:B------:R0:W-:Y:S06]  /*e800*/  STL [R1+0x88], R2 ;  /* 0x0000880201007387 */ /* 0x0001ec0000100800 */
[----:B------:R-:W-:Y:S05]  /*e810*/  @P0 BRA `(.L_x_294) ;  /* 0x00000004006c0947 */ /* 0x000fea0003800000 */
[----:B------:R-:W2:Y:S01]  /*e820*/  S2R R14, SR_CTAID.X ;  /* 0x00000000000e7919 */ /* 0x000ea20000002500 */
[----:B------:R-:W5:Y:S01]  /*e830*/  LDC.64 R8, c[0x0][0x628] ;  /* 0x00018a00ff087b82 */ /* 0x000f620000000a00 */
[----:B------:R-:W-:Y:S01]  /*e840*/  ULDC UR6, c[0x0][0x150] ;  /* 0x0000540000067ab9 */ /* 0x000fe20000000800 */
[----:B------:R-:W-:Y:S01]  /*e850*/  IMAD.MOV.U32 R6, RZ, RZ, R19 ;  /* 0x000000ffff067224 */ /* 0x000fe200078e0013 */
[----:B------:R-:W0:Y:S01]  /*e860*/  S2R R16, SR_CTAID.Y ;  /* 0x0000000000107919 */ /* 0x000e220000002600 */
[----:B------:R-:W-:-:S04]  /*e870*/  IMAD.MOV.U32 R7, RZ, RZ, R22 ;  /* 0x000000ffff077224 */ /* 0x000fc800078e0016 */
[----:B------:R-:W0:Y:S08]  /*e880*/  LDC R17, c[0x0][0x144] ;  /* 0x00005100ff117b82 */ /* 0x000e300000000800 */
[----:B------:R-:W0:Y:S08]  /*e890*/  LDC R10, c[0x0][0x630] ;  /* 0x00018c00ff0a7b82 */ /* 0x000e300000000800 */
[----:B------:R-:W0:Y:S01]  /*e8a0*/  LDC.64 R12, c[0x0][0x620] ;  /* 0x00018800ff0c7b82 */ /* 0x000e220000000a00 */
[----:B-----5:R-:W-:-:S04]  /*e8b0*/  ISETP.NE.U32.AND P0, PT, R8, RZ, PT ;  /* 0x000000ff0800720c */ /* 0x020fc80003f05070 */
[----:B------:R-:W-:Y:S02]  /*e8c0*/  ISETP.NE.AND.EX P0, PT, R9, RZ, PT, P0 ;  /* 0x000000ff0900720c */ /* 0x000fe40003f05300 */
[----:B--2---:R-:W-:-:S05]  /*e8d0*/  I2FP.F32.U32 R0, R14 ;  /* 0x0000000e00007245 */ /* 0x004fca0000201000 */
[----:B------:R-:W-:-:S04]  /*e8e0*/  FMUL R0, R0, UR6 ;  /* 0x0000000600007c20 */ /* 0x000fc80008400000 */
[----:B------:R2:W0:Y:S02]  /*e8f0*/  F2I.U32.TRUNC.NTZ R15, R0 ;  /* 0x00000000000f7305 */ /* 0x000424000020f000 */
[----:B------:R-:W-:Y:S05]  /*e900*/  @!P0 BRA `(.L_x_295) ;  /* 0x0000000000288947 */ /* 0x000fea0003800000 */
[----:B--2---:R-:W2:Y:S02]  /*e910*/  LDC R0, c[0x0][0x634] ;  /* 0x00018d00ff007b82 */ /* 0x004ea40000000800 */
[----:B--2---:R-:W-:-:S05]  /*e920*/  IADD3 R7, P0, R19, R0, RZ ;  /* 0x0000000013077210 */ /* 0x004fca0007f1e0ff */
[----:B------:R-:W-:-:S04]  /*e930*/  IMAD.X R11, RZ, RZ, R22, P0 ;  /* 0x000000ffff0b7224 */ /* 0x000fc800000e0616 */
[----:B0-----:R-:W-:-:S04]  /*e940*/  IMAD.WIDE.U32 R2, R11, R8, RZ ;  /* 0x000000080b027225 */ /* 0x001fc800078e00ff */
[----:B------:R-:W-:-:S04]  /*e950*/  IMAD.WIDE.U32 R4, P0, R7, R9, R2 ;  /* 0x0000000907047225 */ /* 0x000fc80007800002 */
[----:B------:R-:W-:-:S04]  /*e960*/  IMAD.WIDE.U32 R2, R7, R8, RZ ;  /* 0x0000000807027225 */ /* 0x000fc800078e00ff */
[----:B------:R-:W-:Y:S01]  /*e970*/  IMAD.X R7, RZ, RZ, RZ, P0 ;  /* 0x000000ffff077224 */ /* 0x000fe200000e06ff */
[----:B------:R-:W-:Y:S01]  /*e980*/  IADD3 RZ, P0, R3, R4, RZ ;  /* 0x0000000403ff7210 */ /* 0x000fe20007f1e0ff */
[----:B------:R-:W-:-:S04]  /*e990*/  IMAD.MOV.U32 R6, RZ, RZ, R5 ;  /* 0x000000ffff067224 */ /* 0x000fc800078e0005 */
[----:B------:R-:W-:-:S08]  /*e9a0*/  IMAD.WIDE.U32.X R6, R11, R9, R6, P0 ;  /* 0x000000090b067225 */ /* 0x000fd000000e0406 */
.L_x_295:
[-CC-:B0-----:R-:W-:Y:S01]  /*e9b0*/  SHF.R.U64 R24, R6, R10.reuse, R7.reuse ;  /* 0x0000000a06187219 */ /* 0x181fe20000001207 */
[----:B------:R-:W0:Y:S01]  /*e9c0*/  LDC.64 R20, c[0x0][0x640] ;  /* 0x00019000ff147b82 */ /* 0x000e220000000a00 */
[----:B--2---:R-:W-:Y:S01]  /*e9d0*/  SHF.R.U32.HI R0, RZ, R10, R7 ;  /* 0x0000000aff007219 */ /* 0x004fe20000011607 */
[----:B------:R-:W-:Y:S01]  /*e9e0*/  IMAD.MOV.U32 R2, RZ, RZ, R19 ;  /* 0x000000ffff027224 */ /* 0x000fe200078e0013 */
[----:B------:R-:W-:Y:S01]  /*e9f0*/  IADD3 R5, P0, RZ, -R24, RZ ;  /* 0x80000018ff057210 */ /* 0x000fe20007f1e0ff */
[----:B------:R-:W-:Y:S01]  /*ea00*/  IMAD.MOV R15, RZ, RZ, -R15 ;  /* 0x000000ffff0f7224 */ /* 0x000fe200078e0a0f */
[----:B------:R-:W-:Y:S01]  /*ea10*/  ULDC UR6, c[0x0][0x154] ;  /* 0x0000550000067ab9 */ /* 0x000fe20000000800 */
[----:B------:R-:W-:Y:S02]  /*ea20*/  IMAD.MOV.U32 R7, RZ, RZ, 0x1 ;  /* 0x00000001ff077424 */ /* 0x000fe400078e00ff */
[----:B------:R-:W2:Y:S01]  /*ea30*/  LDC R4, c[0x0][0x618] ;  /* 0x00018600ff047b82 */ /* 0x000ea20000000800 */
[----:B------:R-:W-:-:S02]  /*ea40*/  IMAD.X R3, RZ, RZ, ~R0, P0 ;  /* 0x000000ffff037224 */ /* 0x000fc400000e0e00 */
[----:B------:R-:W-:Y:S02]  /*ea50*/  IMAD R15, R17, R15, R14 ;  /* 0x0000000f110f7224 */ /* 0x000fe400078e020e */
[-C--:B------:R-:W-:Y:S02]  /*ea60*/  IMAD R0, R3, R12.reuse, RZ ;  /* 0x0000000c03007224 */ /* 0x080fe400078e02ff */
[----:B------:R-:W-:Y:S01]  /*ea70*/  IMAD.MOV.U32 R3, RZ, RZ, R22 ;  /* 0x000000ffff037224 */ /* 0x000fe200078e0016 */
[----:B------:R-:W5:Y:S01]  /*ea80*/  LDC R6, c[0x0][0x608] ;  /* 0x00018200ff067b82 */ /* 0x000f620000000800 */
[----:B------:R-:W-:-:S04]  /*ea90*/  IMAD.WIDE.U32 R2, R5, R12, R2 ;  /* 0x0000000c05027225 */ /* 0x000fc800078e0002 */
[----:B------:R-:W-:-:S03]  /*eaa0*/  IMAD R5, R5, R13, R0 ;  /* 0x0000000d05057224 */ /* 0x000fc600078e0200 */
[----:B------:R-:W1:Y:S01]  /*eab0*/  LDC R18, c[0x0][0x658] ;  /* 0x00019600ff127b82 */ /* 0x000e620000000800 */
[----:B------:R-:W-:Y:S01]  /*eac0*/  I2FP.F32.U32 R0, R16 ;  /* 0x0000001000007245 */ /* 0x000fe20000201000 */
[----:B------:R-:W-:Y:S01]  /*ead0*/  IMAD.IADD R3, R3, 0x1, R5 ;  /* 0x0000000103037824 */ /* 0x000fe200078e0205 */
[----:B0-----:R-:W-:Y:S01]  /*eae0*/  ISETP.NE.U32.AND P0, PT, R20, RZ, PT ;  /* 0x000000ff1400720c */ /* 0x001fe20003f05070 */
[----:B------:R-:W-:Y:S02]  /*eaf0*/  IMAD.MOV.U32 R5, RZ, RZ, -0x1 ;  /* 0xffffffffff057424 */ /* 0x000fe400078e00ff */
[----:B------:R-:W-:Y:S02]  /*eb00*/  FMUL R0, R0, UR6 ;  /* 0x0000000600007c20 */ /* 0x000fe40008400000 */
[----:B------:R-:W0:Y:S01]  /*eb10*/  LDC R13, c[0x0][0x148] ;  /* 0x00005200ff0d7b82 */ /* 0x000e220000000800 */
[----:B--2---:R-:W-:Y:S01]  /*eb20*/  SHF.R.U64 R10, R2, R4, R3 ;  /* 0x00000004020a7219 */ /* 0x004fe20000001203 */
[----:B------:R2:W0:Y:S01]  /*eb30*/  F2I.U32.TRUNC.NTZ R12, R0 ;  /* 0x00000000000c7305 */ /* 0x000422000020f000 */
[----:B------:R-:W-:-:S02]  /*eb40*/  ISETP.NE.AND.EX P0, PT, R21, RZ, PT, P0 ;  /* 0x000000ff1500720c */ /* 0x000fc40003f05300 */
[----:B------:R-:W-:-:S03]  /*eb50*/  SHF.R.U32.HI R3, RZ, R4, R3 ;  /* 0x00000004ff037219 */ /* 0x000fc60000011603 */
[----:B------:R-:W0:Y:S01]  /*eb60*/  LDC R14, c[0x0][0x600] ;  /* 0x00018000ff0e7b82 */ /* 0x000e220000000800 */
[-CC-:B-----5:R-:W-:Y:S02]  /*eb70*/  SHF.R.U64 R8, R10, R6.reuse, R3.reuse ;  /* 0x000000060a087219 */ /* 0x1a0fe40000001203 */
[----:B------:R-:W-:-:S05]  /*eb80*/  SHF.R.U32.HI R3, RZ, R6, R3 ;  /* 0x00000006ff037219 */ /* 0x000fca0000011603 */
[----:B------:R-:W0:Y:S01]  /*eb90*/  LDC R19, c[0x0][0x648] ;  /* 0x00019200ff137b82 */ /* 0x000e220000000800 */
[-CC-:B-1----:R-:W-:Y:S02]  /*eba0*/  SHF.R.U64 R11, R8, R18.reuse, R3.reuse ;  /* 0x00000012080b7219 */ /* 0x182fe40000001203 */
[-C--:B------:R-:W-:Y:S02]  /*ebb0*/  SHF.L.U32 R5, R5, R18.reuse, RZ ;  /* 0x0000001205057219 */ /* 0x080fe400000006ff */
[-C--:B------:R-:W-:Y:S01]  /*ebc0*/  SHF.R.U32.HI R3, RZ, R18.reuse, R3 ;  /* 0x00000012ff037219 */ /* 0x080fe20000011603 */
[----:B------:R-:W-:Y:S01]  /*ebd0*/  IMAD.MOV.U32 R2, RZ, RZ, R11 ;  /* 0x000000ffff027224 */ /* 0x000fe200078e000b */
[----:B------:R-:W-:Y:S01]  /*ebe0*/  SHF.L.U32 R40, R7, R18, RZ ;  /* 0x0000001207287219 */ /* 0x000fe200000006ff */
[----:B------:R-:W1:Y:S01]  /*ebf0*/  LDC R22, c[0x0][0x638] ;  /* 0x00018e00ff167b82 */ /* 0x000e620000000800 */
[----:B------:R-:W-:-:S07]  /*ec00*/  LOP3.LUT R17, RZ, R5, RZ, 0x33, !PT ;  /* 0x00000005ff117212 */ /* 0x000fce00078e33ff */
[----:B------:R-:W0:Y:S01]  /*ec10*/  LDC R23, c[0x0][0x610] ;  /* 0x00018400ff177b82 */ /* 0x000e220000000800 */
[----:B--2---:R-:W-:Y:S05]  /*ec20*/  @!P0 BRA `(.L_x_296) ;  /* 0x0000000000288947 */ /* 0x004fea0003800000 */
[----:B------:R-:W2:Y:S02]  /*ec30*/  LDC R0, c[0x0][0x64c] ;  /* 0x00019300ff007b82 */ /* 0x000ea40000000800 */
[----:B--2---:R-:W-:-:S05]  /*ec40*/  IADD3 R7, P0, R11, R0, RZ ;  /* 0x000000000b077210 */ /* 0x004fca0007f1e0ff */
        /* <DEDUP_REMOVED lines=8> */
.L_x_296:
[----:B0-----:R-:W-:Y:S01]  /*ecd0*/  SHF.R.U64 R0, R2, R19, R3 ;  /* 0x0000001302007219 */ /* 0x001fe20000001203 */
[----:B------:R-:W-:Y:S01]  /*ece0*/  VIADD R3, R14, 0xffffffff ;  /* 0xffffffff0e037836 */ /* 0x000fe20000000000 */
[----:B------:R-:W-:Y:S01]  /*ecf0*/  LOP3.LUT R5, R8, R17, RZ, 0xc0, !PT ;  /* 0x0000001108057212 */ /* 0x000fe200078ec0ff */
[----:B------:R-:W-:Y:S01]  /*ed00*/  IMAD.MOV R12, RZ, RZ, -R12 ;  /* 0x000000ffff0c7224 */ /* 0x000fe200078e0a0c */
[----:B------:R-:W-:Y:S01]  /*ed10*/  R2UR UR22, R24 ;  /* 0x00000000181672ca */ /* 0x000fe200000e0000 */
[----:B------:R-:W-:Y:S01]  /*ed20*/  IMAD.MOV R2, RZ, RZ, -R0 ;  /* 0x000000ffff027224 */ /* 0x000fe200078e0a00 */
[----:B------:R-:W-:Y:S01]  /*ed30*/  LOP3.LUT R3, R10, R3, RZ, 0xc0, !PT ;  /* 0x000000030a037212 */ /* 0x000fe200078ec0ff */
[----:B------:R-:W-:Y:S02]  /*ed40*/  IMAD R40, R40, R0, R5 ;  /* 0x0000000028287224 */ /* 0x000fe400078e0205 */
[----:B------:R-:W-:Y:S02]  /*ed50*/  @P4 IMAD R15, R13, R12, R16 ;  /* 0x0000000c0d0f4224 */ /* 0x000fe400078e0210 */
[----:B-1----:R-:W-:-:S02]  /*ed60*/  IMAD R0, R2, R22, R11 ;  /* 0x0000001602007224 */ /* 0x002fc400078e020b */
[----:B------:R-:W-:Y:S02]  /*ed70*/  IMAD R40, R40, R23, R15 ;  /* 0x0000001728287224 */ /* 0x000fe400078e020f */
[----:B------:R-:W-:Y:S02]  /*ed80*/  IMAD R3, R0, R14, R3 ;  /* 0x0000000e00037224 */ /* 0x000fe400078e0203 */
[----:B------:R-:W-:-:S03]  /*ed90*/  IMAD.MOV.U32 R0, RZ, RZ, 0x1 ;  /* 0x00000001ff007424 */ /* 0x000fc600078e00ff */
[----:B------:R-:W-:Y:S02]  /*eda0*/  SEL R2, R3, R40, !P4 ;  /* 0x0000002803027207 */ /* 0x000fe40006000000 */
[----:B------:R-:W-:-:S03]  /*edb0*/  SEL R40, R40, R3, !P4 ;  /* 0x0000000328287207 */ /* 0x000fc60006000000 */
[----:B------:R2:W-:Y:S04]  /*edc0*/  STL [R1+0x88], R2 ;  /* 0x0000880201007387 */ /* 0x0005e80000100800 */
.L_x_294:
[----:B------:R-:W-:Y:S01]  /*edd0*/  UIADD3 UR5, UR9, UR5, URZ ;  /* 0x0000000509057290 */ /* 0x000fe2000fffe03f */
[----:B------:R0:W-:Y:S01]  /*ede0*/  STL [R1+0x8c], R40 ;  /* 0x00008c2801007387 */ /* 0x0001e20000100800 */
[----:B------:R-:W-:Y:S02]  /*edf0*/  LOP3.LUT P0, RZ, R0, 0xff, RZ, 0xc0, !PT ;  /* 0x000000ff00ff7812 */ /* 0x000fe4000780c0ff */
[----:B------:R-:W-:Y:S02]  /*ee00*/  USHF.R.U32.HI UR6, URZ, 0x2, UR5 ;  /* 0x000000023f067899 */ /* 0x000fe40008011605 */
[----:B------:R-:W-:Y:S02]  /*ee10*/  UISETP.GT.U32.AND UP1, UPT, UR5, 0x3, UPT ;  /* 0x000000030500788c */ /* 0x000fe4000bf24070 */
[----:B------:R-:W-:Y:S02]  /*ee20*/  ULOP3.LUT UR6, UR6, 0x1, URZ, 0xc0, !UPT ;  /* 0x0000000106067892 */ /* 0x000fe4000f8ec03f */
[----:B------:R-:W-:-:S02]  /*ee30*/  UISETP.LT.U32.AND UP1, UPT, UR9, 0x4, UP1 ;  /* 0x000000040900788c */ /* 0x000fc40008f21070 */
[----:B------:R-:W-:Y:S02]  /*ee40*/  UISETP.NE.U32.AND UP0, UPT, UR6, 0x1, UPT ;  /* 0x000000010600788c */ /* 0x000fe4000bf05070 */
[----:B------:R-:W-:Y:S02]  /*ee50*/  USEL UR7, URZ, 0x1, !UP1 ;  /* 0x000000013f077887 */ /* 0x000fe4000c800000 */
[----:B------:R-:W-:Y:S02]  /*ee60*/  UISETP.GT.U32.AND UP0, UPT, UR9, 0x3, !UP0 ;  /* 0x000000030900788c */ /* 0x000fe4000c704070 */
[----:B------:R-:W-:Y:S02]  /*ee70*/  ULOP3.LUT UR5, UR5, 0x3, URZ, 0xc0, !UPT ;  /* 0x0000000305057892 */ /* 0x000fe4000f8ec03f */
[----:B------:R-:W-:-:S04]  /*ee80*/  USEL UR6, URZ, 0x1, !UP0 ;  /* 0x000000013f067887 */ /* 0x000fc8000c000000 */
[----:B------:R-:W-:Y:S01]  /*ee90*/  ULOP3.LUT UR4, UR6, UR4, UR7, 0x96, !UPT ;  /* 0x0000000406047292 */ /* 0x000fe2000f8e9607 */
[----:B0-----:R-:W-:Y:S11]  /*eea0*/  @P0 BRA `(.L_x_297) ;  /* 0xffffff2400100947 */ /* 0x001ff6000383ffff */
[----:B------:R-:W-:Y:S05]  /*eeb0*/  EXIT ;  /* 0x000000000000794d */ /* 0x000fea0003800000 */
.L_x_7:
[----:B------:R-:W2:Y:S01]  /*eec0*/  LDL R18, [R1+0x84] ;  /* 0x0000840001127983 */ /* 0x000ea20000100800 */
[----:B------:R-:W-:-:S03]  /*eed0*/  ULDC.64 UR4, c[0x0][0x650] ;  /* 0x0001940000047ab9 */ /* 0x000fc60000000a00 */
[----:B------:R-:W3:Y:S01]  /*eee0*/  LDL R22, [R1+0x80] ;  /* 0x0000800001167983 */ /* 0x000ee20000100800 */
[----:B------:R-:W-:Y:S01]  /*eef0*/  PRMT R4, RZ, 0x7610, R4 ;  /* 0x00007610ff047816 */ /* 0x000fe20000000004 */
[----:B------:R-:W-:Y:S02]  /*ef00*/  IMAD.MOV.U32 R5, RZ, RZ, -0x1 ;  /* 0xffffffffff057424 */ /* 0x000fe400078e00ff */
[----:B------:R-:W-:Y:S02]  /*ef10*/  IMAD.MOV.U32 R14, RZ, RZ, -0x1 ;  /* 0xffffffffff0e7424 */ /* 0x000fe400078e00ff */
[----:B------:R-:W-:Y:S01]  /*ef20*/  IMAD.MOV.U32 R6, RZ, RZ, -0x1 ;  /* 0xffffffffff067424 */ /* 0x000fe200078e00ff */
[----:B--2---:R-:W-:-:S04]  /*ef30*/  ISETP.GE.U32.AND P0, PT, R18, UR4, PT ;  /* 0x0000000412007c0c */ /* 0x004fc8000bf06070 */
[----:B---3--:R-:W-:-:S13]  /*ef40*/  ISETP.GE.U32.AND.EX P0, PT, R22, UR5, PT, P0 ;  /* 0x0000000516007c0c */ /* 0x008fda000bf06100 */
[----:B------:R-:W-:Y:S05]  /*ef50*/  @P0 BRA `(.L_x_298) ;  /* 0x00000004002c0947 */ /* 0x000fea0003800000 */
        /* <DEDUP_REMOVED lines=18> */
.L_x_299:
[----:B------:R-:W1:Y:S01]  /*f080*/  LDC.64 R20, c[0x0][0x640] ;  /* 0x00019000ff147b82 */ /* 0x000e620000000a00 */
[-CC-:B------:R-:W-:Y:S01]  /*f090*/  SHF.R.U64 R15, R8, R10.reuse, R9.reuse ;  /* 0x0000000a080f7219 */ /* 0x180fe20000001209 */
[----:B------:R-:W-:Y:S01]  /*f0a0*/  IMAD.MOV.U32 R24, RZ, RZ, 0x1 ;  /* 0x00000001ff187424 */ /* 0x000fe200078e00ff */
[----:B------:R-:W-:Y:S02]  /*f0b0*/  SHF.R.U32.HI R4, RZ, R10, R9 ;  /* 0x0000000aff047219 */ /* 0x000fe40000011609 */
[----:B------:R-:W-:-:S03]  /*f0c0*/  IADD3 R7, P0, RZ, -R15, RZ ;  /* 0x8000000fff077210 */ /* 0x000fc60007f1e0ff */
[----:B------:R-:W2:Y:S02]  /*f0d0*/  LDC R8, c[0x0][0x618] ;  /* 0x00018600ff087b82 */ /* 0x000ea40000000800 */
[----:B------:R-:W-:Y:S02]  /*f0e0*/  IMAD.X R5, RZ, RZ, ~R4, P0 ;  /* 0x000000ffff057224 */ /* 0x000fe400000e0e04 */
[----:B------:R-:W-:Y:S02]  /*f0f0*/  IMAD.MOV.U32 R4, RZ, RZ, R18 ;  /* 0x000000ffff047224 */ /* 0x000fe400078e0012 */
[-C--:B------:R-:W-:Y:S02]  /*f100*/  IMAD R6, R5, R16.reuse, RZ ;  /* 0x0000001005067224 */ /* 0x080fe400078e02ff */
[----:B------:R-:W3:Y:S01]  /*f110*/  LDC R14, c[0x0][0x608] ;  /* 0x00018200ff0e7b82 */ /* 0x000ee20000000800 */
[----:B------:R-:W-:Y:S02]  /*f120*/  IMAD.MOV.U32 R5, RZ, RZ, R22 ;  /* 0x000000ffff057224 */ /* 0x000fe400078e0016 */
[----:B------:R-:W-:-:S05]  /*f130*/  IMAD.WIDE.U32 R4, R7, R16, R4 ;  /* 0x0000001007047225 */ /* 0x000fca00078e0004 */
[----:B0-----:R-:W0:Y:S01]  /*f140*/  LDC R19, c[0x0][0x658] ;  /* 0x00019600ff137b82 */ /* 0x001e220000000800 */
[----:B------:R-:W-:Y:S01]  /*f150*/  IMAD R7, R7, R17, R6 ;  /* 0x0000001107077224 */ /* 0x000fe200078e0206 */
[----:B-1----:R-:W-:Y:S01]  /*f160*/  ISETP.NE.U32.AND P0, PT, R20, RZ, PT ;  /* 0x000000ff1400720c */ /* 0x002fe20003f05070 */
[----:B------:R-:W-:Y:S02]  /*f170*/  IMAD.MOV.U32 R6, RZ, RZ, -0x1 ;  /* 0xffffffffff067424 */ /* 0x000fe400078e00ff */
[----:B------:R-:W-:Y:S01]  /*f180*/  IMAD.IADD R5, R5, 0x1, R7 ;  /* 0x0000000105057824 */ /* 0x000fe200078e0207 */
[----:B------:R-:W-:Y:S02]  /*f190*/  ISETP.NE.AND.EX P0, PT, R21, RZ, PT, P0 ;  /* 0x000000ff1500720c */ /* 0x000fe40003f05300 */
[----:B------:R-:W1:Y:S02]  /*f1a0*/  LDC R16, c[0x0][0x600] ;  /* 0x00018000ff107b82 */ /* 0x000e640000000800 */
[----:B--2---:R-:W-:-:S02]  /*f1b0*/  SHF.R.U64 R10, R4, R8, R5 ;  /* 0x00000008040a7219 */ /* 0x004fc40000001205 */
[----:B------:R-:W-:-:S04]  /*f1c0*/  SHF.R.U32.HI R5, RZ, R8, R5 ;  /* 0x00000008ff057219 */ /* 0x000fc80000011605 */
[----:B------:R-:W2:Y:S01]  /*f1d0*/  LDC R18, c[0x0][0x648] ;  /* 0x00019200ff127b82 */ /* 0x000ea20000000800 */
[-CC-:B---3--:R-:W-:Y:S02]  /*f1e0*/  SHF.R.U64 R17, R10, R14.reuse, R5.reuse ;  /* 0x0000000e0a117219 */ /* 0x188fe40000001205 */
[----:B------:R-:W-:-:S05]  /*f1f0*/  SHF.R.U32.HI R4, RZ, R14, R5 ;  /* 0x0000000eff047219 */ /* 0x000fca0000011605 */
[----:B------:R-:W3:Y:S01]  /*f200*/  LDC R22, c[0x0][0x638] ;  /* 0x00018e00ff167b82 */ /* 0x000ee20000000800 */
[-CC-:B0-----:R-:W-:Y:S02]  /*f210*/  SHF.R.U64 R14, R17, R19.reuse, R4.reuse ;  /* 0x00000013110e7219 */ /* 0x181fe40000001204 */
[-C--:B------:R-:W-:Y:S02]  /*f220*/  SHF.L.U32 R6, R6, R19.reuse, RZ ;  /* 0x0000001306067219 */ /* 0x080fe400000006ff */
[----:B------:R-:W-:Y:S01]  /*f230*/  SHF.R.U32.HI R5, RZ, R19, R4 ;  /* 0x00000013ff057219 */ /* 0x000fe20000011604 */
[----:B------:R-:W-:Y:S01]  /*f240*/  IMAD.MOV.U32 R4, RZ, RZ, R14 ;  /* 0x000000ffff047224 */ /* 0x000fe200078e000e */
[----:B------:R-:W-:Y:S01]  /*f250*/  LOP3.LUT R26, RZ, R6, RZ, 0x33, !PT ;  /* 0x00000006ff1a7212 */ /* 0x000fe200078e33ff */
[----:B------:R-:W0:Y:S01]  /*f260*/  LDC R23, c[0x0][0x610] ;  /* 0x00018400ff177b82 */ /* 0x000e220000000800 */
[----:B------:R-:W-:Y:S05]  /*f270*/  @!P0 BRA `(.L_x_300) ;  /* 0x0000000000288947 */ /* 0x000fea0003800000 */
        /* <DEDUP_REMOVED lines=10> */
.L_x_300:
[----:B--2---:R-:W-:Y:S01]  /*f320*/  SHF.R.U64 R4, R4, R18, R5 ;  /* 0x0000001204047219 */ /* 0x004fe20000001205 */
[----:B-1----:R-:W-:Y:S01]  /*f330*/  VIADD R7, R16, 0xffffffff ;  /* 0xffffffff10077836 */ /* 0x002fe20000000000 */
[----:B------:R-:W-:Y:S01]  /*f340*/  SHF.L.U32 R24, R24, R19, RZ ;  /* 0x0000001318187219 */ /* 0x000fe200000006ff */
[----:B------:R-:W-:Y:S01]  /*f350*/  @P4 IMAD R0, R11, R12, R2 ;  /* 0x0000000c0b004224 */ /* 0x000fe200078e0202 */
[----:B------:R-:W-:Y:S01]  /*f360*/  LOP3.LUT R3, R17, R26, RZ, 0xc0, !PT ;  /* 0x0000001a11037212 */ /* 0x000fe200078ec0ff */
[----:B------:R-:W-:Y:S01]  /*f370*/  IMAD.MOV R5, RZ, RZ, -R4 ;  /* 0x000000ffff057224 */ /* 0x000fe200078e0a04 */
[----:B------:R-:W-:Y:S01]  /*f380*/  LOP3.LUT R7, R10, R7, RZ, 0xc0, !PT ;  /* 0x000000070a077212 */ /* 0x000fe200078ec0ff */
[----:B------:R-:W-:Y:S02]  /*f390*/  IMAD.MOV.U32 R6, RZ, RZ, R15 ;  /* 0x000000ffff067224 */ /* 0x000fe400078e000f */
[----:B------:R-:W-:Y:S02]  /*f3a0*/  IMAD R3, R24, R4, R3 ;  /* 0x0000000418037224 */ /* 0x000fe400078e0203 */
[----:B---3--:R-:W-:-:S02]  /*f3b0*/  IMAD R2, R5, R22, R14 ;  /* 0x0000001605027224 */ /* 0x008fc400078e020e */
[----:B0-----:R-:W-:Y:S02]  /*f3c0*/  IMAD R0, R3, R23, R0 ;  /* 0x0000001703007224 */ /* 0x001fe400078e0200 */
[----:B------:R-:W-:Y:S02]  /*f3d0*/  IMAD R5, R2, R16, R7 ;  /* 0x0000001002057224 */ /* 0x000fe400078e0207 */
[----:B------:R-:W-:-:S03]  /*f3e0*/  IMAD.MOV.U32 R4, RZ, RZ, 0x1 ;  /* 0x00000001ff047424 */ /* 0x000fc600078e00ff */
[----:B------:R-:W-:Y:S02]  /*f3f0*/  SEL R14, R5, R0, !P4 ;  /* 0x00000000050e7207 */ /* 0x000fe40006000000 */
[----:B------:R-:W-:-:S07]  /*f400*/  SEL R5, R0, R5, !P4 ;  /* 0x0000000500057207 */ /* 0x000fce0006000000 */
.L_x_298:
[----:B------:R-:W-:-:S08]  /*f410*/  NOP ;  /* 0x0000000000007918 */ /* 0x000fd00000000000 */
[----:B0-----:R-:W0:-:S00]  /*f420*/  USETMAXREG.DEALLOC.CTAPOOL 0x28 ;  /* 0x00000028000079c8 */ /* 0x001e0000080e0500 */
[----:B------:R-:W-:-:S13]  /*f430*/  ISETP.NE.AND P0, PT, RZ, UR8, PT ;  /* 0x00000008ff007c0c */ /* 0x000fda000bf05270 */
[----:B------:R-:W-:Y:S05]  /*f440*/  @P0 EXIT ;  /* 0x000000000000094d */ /* 0x000fea0003800000 */
[----:B0-----:R-:W-:Y:S01]  /*f450*/  LOP3.LUT P0, RZ, R4, 0xff, RZ, 0xc0, !PT ;  /* 0x000000ff04ff7812 */ /* 0x001fe2000780c0ff */
[----:B------:R-:W-:Y:S02]  /*f460*/  IMAD.MOV.U32 R12, RZ, RZ, 0x1 ;  /* 0x00000001ff0c7424 */ /* 0x000fe400078e00ff */
[----:B------:R-:W-:-:S10]  /*f470*/  IMAD.MOV.U32 R11, RZ, RZ, RZ ;  /* 0x000000ffff0b7224 */ /* 0x000fd400078e00ff */
[----:B------:R-:W-:Y:S05]  /*f480*/  @!P0 BRA `(.L_x_301) ;  /* 0x0000000c00648947 */ /* 0x000fea0003800000 */
[----:B------:R-:W0:Y:S01]  /*f490*/  S2R R8, SR_CgaCtaId ;  /* 0x0000000000087919 */ /* 0x000e220000008800 */
[----:B------:R-:W-:Y:S01]  /*f4a0*/  ULDC UR4, c[0x0][0x28c] ;  /* 0x0000a30000047ab9 */ /* 0x000fe20000000800 */
[----:B------:R-:W-:Y:S01]  /*f4b0*/  ULDC UR6, c[0x0][0x658] ;  /* 0x0001960000067ab9 */ /* 0x000fe20000000800 */
[----:B------:R-:W-:Y:S01]  /*f4c0*/  UIADD3 UR10, UR4, 0x3f, URZ ;  /* 0x0000003f040a7890 */ /* 0x000fe2000fffe03f */
[----:B------:R-:W-:Y:S01]  /*f4d0*/  BSSY B0, `(.L_x_301) ;  /* 0x00000d4000007945 */ /* 0x000fe20003800000 */
[----:B------:R-:W-:Y:S01]  /*f4e0*/  UMOV UR7, 0xffffffff ;  /* 0xffffffff00077882 */ /* 0x000fe20000000000 */
[----:B------:R-:W-:Y:S01]  /*f4f0*/  ULDC UR5, c[0x0][0x600] ;  /* 0x0001800000057ab9 */ /* 0x000fe20000000800 */
[----:B------:R-:W-:Y:S01]  /*f500*/  UMOV UR9, 0x1 ;  /* 0x0000000100097882 */ /* 0x000fe20000000000 */
[----:B------:R-:W-:Y:S01]  /*f510*/  USHF.L.U32 UR7, UR7, UR6, URZ ;  /* 0x0000000607077299 */ /* 0x000fe2000800063f */
[----:B------:R-:W-:Y:S01]  /*f520*/  IMAD.MOV.U32 R10, RZ, RZ, 0x1 ;  /* 0x00000001ff0a7424 */ /* 0x000fe200078e00ff */
[----:B------:R-:W-:Y:S01]  /*f530*/  UIADD3 UR4, UR5, -0x1, URZ ;  /* 0xffffffff05047890 */ /* 0x000fe2000fffe03f */
[----:B------:R-:W-:Y:S01]  /*f540*/  IMAD.MOV.U32 R12, RZ, RZ, 0x1 ;  /* 0x00000001ff0c7424 */ /* 0x000fe200078e00ff */
[----:B------:R-:W-:Y:S01]  /*f550*/  USHF.R.S32.HI UR11, URZ, 0x1f, UR10 ;  /* 0x0000001f3f0b7899 */ /* 0x000fe2000801140a */
[----:B------:R-:W-:Y:S01]  /*f560*/  IMAD.MOV.U32 R11, RZ, RZ, RZ ;  /* 0x000000ffff0b7224 */ /* 0x000fe200078e00ff */
[----:B------:R-:W-:Y:S01]  /*f570*/  ULDC UR8, c[0x0][0xc] ;  /* 0x0000030000087ab9 */ /* 0x000fe20000000800 */
[----:B------:R-:W-:-:S02]  /*f580*/  USHF.L.U32 UR5, UR9, UR6, URZ ;  /* 0x0000000609057299 */ /* 0x000fc4000800063f */
[----:B------:R-:W-:Y:S01]  /*f590*/  ULEA.HI UR11, UR11, UR10, URZ, 0x6 ;  /* 0x0000000a0b0b7291 */ /* 0x000fe2000f8f303f */
[----:B------:R-:W-:Y:S01]  /*f5a0*/  ULDC UR9, c[0x0][0x10] ;  /* 0x0000040000097ab9 */ /* 0x000fe20000000800 */
[----:B------:R-:W-:Y:S02]  /*f5b0*/  ULOP3.LUT UR6, URZ, UR7, URZ, 0x33, !UPT ;  /* 0x000000073f067292 */ /* 0x000fe4000f8e333f */
[----:B------:R-:W-:Y:S01]  /*f5c0*/  UIMAD.WIDE.U32 UR8, UR8, UR9, URZ ;  /* 0x00000009080872a5 */ /* 0x000fe2000f8e003f */
[----:B------:R-:W-:Y:S01]  /*f5d0*/  ULDC UR7, c[0x0][0x14] ;  /* 0x0000050000077ab9 */ /* 0x000fe20000000800 */
[----:B------:R-:W-:Y:S02]  /*f5e0*/  USHF.R.S32.HI UR20, URZ, 0x6, UR11 ;  /* 0x000000063f147899 */ /* 0x000fe4000801140b */
[----:B------:R-:W-:Y:S02]  /*f5f0*/  UIMAD.WIDE.U32 UR22, UR8, UR7, URZ ;  /* 0x00000007081672a5 */ /* 0x000fe4000f8e003f */
[----:B------:R-:W-:-:S02]  /*f600*/  UIMAD UR18, UR9, UR7, URZ ;  /* 0x00000007091272a4 */ /* 0x000fc4000f8e023f */
[----:B------:R-:W-:Y:S01]  /*f610*/  ULOP3.LUT UR26, UR13, 0x2, URZ, 0xfc, !UPT ;  /* 0x000000020d1a7892 */ /* 0x000fe2000f8efc3f */
[C---:B0-----:R-:W-:Y:S01]  /*f620*/  IMAD.SHL.U32 R9, R8.reuse, 0x40, RZ ;  /* 0x0000004008097824 */ /* 0x041fe200078e00ff */
[----:B------:R-:W-:Y:S01]  /*f630*/  UIADD3 UR18, UR23, UR18, URZ ;  /* 0x0000001217127290 */ /* 0x000fe2000fffe03f */
[----:B------:R-:W-:Y:S01]  /*f640*/  IMAD.SHL.U32 R8, R8, 0x1000, RZ ;  /* 0x0000100008087824 */ /* 0x000fe200078e00ff */
[----:B------:R-:W-:Y:S02]  /*f650*/  UIADD3 UR27, UR20, 0x1, URZ ;  /* 0x00000001141b7890 */ /* 0x000fe4000fffe03f */
[----:B------:R-:W-:Y:S01]  /*f660*/  LOP3.LUT R9, R9, 0x40, RZ, 0xc0, !PT ;  /* 0x0000004009097812 */ /* 0x000fe200078ec0ff */
[----:B------:R-:W-:Y:S01]  /*f670*/  ULDC.64 UR24, c[0x0][0x198] ;  /* 0x0000660000187ab9 */ /* 0x000fe20000000a00 */
[----:B------:R-:W-:-:S08]  /*f680*/  LOP3.LUT R8, R8, 0x1000, RZ, 0xc0, !PT ;  /* 0x0000100008087812 */ /* 0x000fd000078ec0ff */
.L_x_312:
[----:B------:R-:W-:-:S03]  /*f690*/  UMOV UR7, 0xffffffff ;  /* 0xffffffff00077882 */ /* 0x000fc60000000000 */
[----:B------:R-:W-:Y:S05]  /*f6a0*/  BRA.DIV UR7, `(.L_x_302) ;  /* 0x0000000e07d87947 */ /* 0x000fea000b800000 */
[----:B------:R-:W-:-:S13]  /*f6b0*/  ELECT P0, URZ, PT ;  /* 0x00000000003f782f */ /* 0x000fda0003800000 */
.L_x_323:
[----:B------:R-:W0:Y:S01]  /*f6c0*/  LDC R0, c[0x0][0x28c] ;  /* 0x0000a300ff007b82 */ /* 0x000e220000000800 */
[----:B------:R-:W-:Y:S01]  /*f6d0*/  BSSY B1, `(.L_x_303) ;  /* 0x000003a000017945 */ /* 0x000fe20003800000 */
[----:B0-----:R-:W-:-:S13]  /*f6e0*/  ISETP.LT.OR P0, PT, R0, 0x1, !P0 ;  /* 0x000000010000780c */ /* 0x001fda0004701670 */
[----:B------:R-:W-:Y:S05]  /*f6f0*/  @P0 BRA `(.L_x_304) ;  /* 0x0000000000dc0947 */ /* 0x000fea0003800000 */
[----:B------:R-:W-:Y:S02]  /*f700*/  IMAD R14, R14, 0x80, R9 ;  /* 0x000000800e0e7824 */ /* 0x000fe400078e0209 */
[----:B------:R-:W-:Y:S02]  /*f710*/  IMAD.SHL.U32 R7, R5, 0x100, RZ ;  /* 0x0000010005077824 */ /* 0x000fe400078e00ff */
[----:B------:R-:W-:Y:S02]  /*f720*/  IMAD.MOV.U32 R13, RZ, RZ, RZ ;  /* 0x000000ffff0d7224 */ /* 0x000fe400078e00ff */
[----:B------:R-:W-:Y:S02]  /*f730*/  IMAD.U32 R15, RZ, RZ, UR27 ;  /* 0x0000001bff0f7e24 */ /* 0x000fe4000f8e00ff */
[----:B------:R-:W-:Y:S02]  /*f740*/  IMAD.MOV.U32 R0, RZ, RZ, R12 ;  /* 0x000000ffff007224 */ /* 0x000fe400078e000c */
[----:B------:R-:W-:-:S07]  /*f750*/  IMAD.MOV.U32 R3, RZ, RZ, R11 ;  /* 0x000000ffff037224 */ /* 0x000fce00078e000b */
.L_x_307:
[----:B------:R-:W0:Y:S01]  /*f760*/  S2R R5, SR_CgaCtaId ;  /* 0x0000000000057919 */ /* 0x000e220000008800 */
[----:B------:R-:W-:Y:S01]  /*f770*/  MOV R2, 0x400 ;  /* 0x0000040000027802 */ /* 0x000fe20000000f00 */
[----:B------:R-:W1:Y:S03]  /*f780*/  S2R R4, SR_TID.X ;  /* 0x0000000000047919 */ /* 0x000e660000002100 */
[----:B0-----:R-:W-:Y:S02]  /*f790*/  LEA R16, R5, R2, 0x18 ;  /* 0x0000000205107211 */ /* 0x001fe400078ec0ff */
[----:B------:R-:W-:Y:S02]  /*f7a0*/  SHF.L.U32 R2, R0, 0x1f, RZ ;  /* 0x0000001f00027819 */ /* 0x000fe400000006ff */
[----:B-1----:R-:W-:Y:S01]  /*f7b0*/  LOP3.LUT P1, RZ, R4, 0x7f, RZ, 0xc0, !PT ;  /* 0x0000007f04ff7812 */ /* 0x002fe2000782c0ff */
[----:B------:R-:W-:-:S04]  /*f7c0*/  IMAD R5, R3, 0x8, R16 ;  /* 0x0000000803057824 */ /* 0x000fc800078e0210 */
[----:B------:R-:W0:Y:S08]  /*f7d0*/  SYNCS.PHASECHK.TRANS64.TRYWAIT P0, [R5+URZ+0x20], R2 ;  /* 0x00002002050075a7 */ /* 0x000e30000800017f */
[----:B------:R-:W1:Y:S01]  /*f7e0*/  @!P1 LDC R4, c[0x0][0x500] ;  /* 0x00014000ff049b82 */ /* 0x000e620000000800 */
[----:B0-----:R-:W-:Y:S05]  /*f7f0*/  @!P0 BRA `(.L_x_305) ;  /* 0x0000000c00a48947 */ /* 0x001fea0003800000 */
.L_x_324:
[----:B------:R-:W-:Y:S01]  /*f800*/  UPRMT UR7, UR26, 0x9910, URZ ;  /* 0x000099101a077896 */ /* 0x000fe2000800003f */
[----:B-1----:R1:W-:Y:S03]  /*f810*/  @!P1 SYNCS.ARRIVE.TRANS64 RZ, [R5+URZ], R4 ;  /* 0x0000000405ff99a7 */ /* 0x0023e6000800003f */
[----:B------:R-:W-:-:S06]  /*f820*/  UISETP.NE.AND UP0, UPT, UR7, 0x2, UPT ;  /* 0x000000020700788c */ /* 0x000fcc000bf05270 */
[----:B------:R-:W-:-:S13]  /*f830*/  PLOP3.LUT P0, PT, PT, PT, UP0, 0x80, 0x0 ;  /* 0x000000000000781c */ /* 0x000fda0003f0f008 */
[----:B-1----:R-:W-:Y:S05]  /*f840*/  @P0 BRA `(.L_x_306) ;  /* 0x0000000000040947 */ /* 0x002fea0003800000 */
[----:B------:R-:W-:Y:S01]  /*f850*/  BPT.TRAP 0x1 ;  /* 0x000000040000795c */ /* 0x000fe20000300000 */
.L_x_306:
[C---:B0-----:R-:W-:Y:S01]  /*f860*/  IMAD R2, R3.reuse, 0x4000, R16 ;  /* 0x0000400003027824 */ /* 0x041fe200078e0210 */
[----:B------:R-:W-:Y:S01]  /*f870*/  R2UR UR19, R16 ;  /* 0x00000000101372ca */ /* 0x000fe200000e0000 */
[----:B------:R-:W-:Y:S01]  /*f880*/  IMAD R4, R3, 0x2000, R8 ;  /* 0x0000200003047824 */ /* 0x000fe200078e0208 */
[----:B------:R-:W-:Y:S01]  /*f890*/  R2UR UR9, R5 ;  /* 0x00000000050972ca */ /* 0x000fe200000e0000 */
[----:B------:R-:W-:Y:S01]  /*f8a0*/  VIADD R15, R15, 0xffffffff ;  /* 0xffffffff0f0f7836 */ /* 0x000fe20000000000 */
[----:B------:R-:W-:Y:S01]  /*f8b0*/  R2UR UR7, R2 ;  /* 0x00000000020772ca */ /* 0x000fe200000e0000 */
[----:B------:R-:W-:Y:S01]  /*f8c0*/  UIADD3 UR14, UP0, UR24, 0xf0, URZ ;  /* 0x000000f0180e7890 */ /* 0x000fe2000ff1e03f */
[----:B------:R-:W-:Y:S01]  /*f8d0*/  R2UR UR8, R4 ;  /* 0x00000000040872ca */ /* 0x000fe200000e0000 */
[----:B------:R-:W-:Y:S01]  /*f8e0*/  UIADD3 UR28, UP1, UR24, 0x1f0, URZ ;  /* 0x000001f0181c7890 */ /* 0x000fe2000ff3e03f */
[----:B------:R-:W-:Y:S01]  /*f8f0*/  R2UR UR11, R7 ;  /* 0x00000000070b72ca */ /* 0x000fe200000e0000 */
[----:B------:R-:W-:Y:S01]  /*f900*/  UIADD3.X UR15, URZ, UR25, URZ, UP0, !UPT ;  /* 0x000000193f0f7290 */ /* 0x000fe200087fe43f */
[----:B------:R-:W-:Y:S01]  /*f910*/  R2UR UR10, R13 ;  /* 0x000000000d0a72ca */ /* 0x000fe200000e0000 */
[----:B------:R-:W-:Y:S01]  /*f920*/  VIADD R3, R3, 0x1 ;  /* 0x0000000103037836 */ /* 0x000fe20000000000 */
[----:B------:R-:W-:Y:S01]  /*f930*/  R2UR UR12, R6 ;  /* 0x00000000060c72ca */ /* 0x000fe200000e0000 */
[----:B------:R-:W-:Y:S01]  /*f940*/  UIADD3.X UR29, URZ, UR25, URZ, UP1, !UPT ;  /* 0x000000193f1d7290 */ /* 0x000fe20008ffe43f */
[----:B------:R-:W-:Y:S01]  /*f950*/  R2UR UR21, R14 ;  /* 0x000000000e1572ca */ /* 0x000fe200000e0000 */
[----:B------:R-:W-:Y:S01]  /*f960*/  UMOV UR16, 0x0 ;  /* 0x0000000000107882 */ /* 0x000fe20000000000 */
[----:B------:R-:W-:Y:S01]  /*f970*/  ISETP.GT.AND P1, PT, R15, 0x1, PT ;  /* 0x000000010f00780c */ /* 0x000fe20003f24270 */
[----:B------:R-:W-:Y:S01]  /*f980*/  UIADD3 UR7, UR7, 0x100, URZ ;  /* 0x0000010007077890 */ /* 0x000fe2000fffe03f */
[----:B------:R-:W-:Y:S01]  /*f990*/  ISETP.NE.AND P0, PT, R3, 0x4, PT ;  /* 0x000000040300780c */ /* 0x000fe20003f05270 */
[----:B------:R-:W-:Y:S01]  /*f9a0*/  UIADD3 UR19, UR19, 0x10100, UR8 ;  /* 0x0001010013137890 */ /* 0x000fe2000fffe008 */
[----:B------:R-:W-:Y:S01]  /*f9b0*/  VIADD R13, R13, 0x40 ;  /* 0x000000400d0d7836 */ /* 0x000fe20000000000 */
[----:B------:R-:W-:Y:S01]  /*f9c0*/  UMOV UR17, 0x10000000 ;  /* 0x1000000000117882 */ /* 0x000fe20000000000 */
[----:B------:R-:W-:Y:S01]  /*f9d0*/  UMOV UR30, 0x30000 ;  /* 0x00030000001e7882 */ /* 0x000fe20000000000 */
[----:B------:R-:W-:Y:S01]  /*f9e0*/  SEL R5, RZ, 0x1, P0 ;  /* 0x00000001ff057807 */ /* 0x000fe20000000000 */
[----:B------:R-:W-:Y:S01]  /*f9f0*/  UMOV UR8, UR7 ;  /* 0x0000000700087c82 */ /* 0x000fe20008000000 */
[----:B------:R-:W-:Y:S01]  /*fa00*/  SEL R3, R3, RZ, P0 ;  /* 0x000000ff03037207 */ /* 0x000fe20000000000 */
[----:B------:R0:W-:Y:S01]  /*fa10*/  UTMALDG.3D [UR8], [UR14], desc[UR16] ;  /* 0x000010080e0075b4 */ /* 0x0001e20008011000 */
[----:B------:R-:W-:Y:S01]  /*fa20*/  LOP3.LUT R0, R0, R5, RZ, 0x3c, !PT ;  /* 0x0000000500007212 */ /* 0x000fe200078e3cff */
[----:B0-----:R-:W-:Y:S01]  /*fa30*/  UMOV UR11, UR21 ;  /* 0x00000015000b7c82 */ /* 0x001fe20008000000 */
[----:B------:R-:W-:-:S02]  /*fa40*/  UMOV UR8, UR19 ;  /* 0x0000001300087c82 */ /* 0x000fc40008000000 */
[----:B------:R0:W-:Y:S02]  /*fa50*/  UTMALDG.3D.MULTICAST [UR8], [UR28], UR30, desc[UR16] ;  /* 0x000010081c0073b4 */ /* 0x0001e4000801181e */
[----:B0-----:R-:W-:Y:S05]  /*fa60*/  @P1 BRA `(.L_x_307) ;  /* 0xfffffffc003c1947 */ /* 0x001fea000383ffff */
.L_x_304:
[----:B------:R-:W-:Y:S05]  /*fa70*/  BSYNC B1 ;  /* 0x0000000000017941 */ /* 0x000fea0003800000 */
.L_x_303:
[----:B------:R-:W2:Y:S01]  /*fa80*/  LDL.LU R17, [R1+0x80] ;  /* 0x0000800001117983 */ /* 0x000ea20000300800 */
[----:B------:R-:W-:Y:S01]  /*fa90*/  LOP3.LUT P2, RZ, R10, 0xff, RZ, 0xc0, !PT ;  /* 0x000000ff0aff7812 */ /* 0x000fe2000784c0ff */
[----:B------:R-:W-:Y:S01]  /*faa0*/  VIADD R11, R11, UR20 ;  /* 0x000000140b0b7c36 */ /* 0x000fe20008000000 */
[----:B------:R-:W-:Y:S01]  /*fab0*/  ULDC.64 UR8, c[0x0][0x650] ;  /* 0x0001940000087ab9 */ /* 0x000fe20000000a00 */
[----:B------:R-:W3:Y:S01]  /*fac0*/  LDL.LU R16, [R1+0x84] ;  /* 0x0000840001107983 */ /* 0x000ee20000300800 */
[----:B------:R-:W-:Y:S01]  /*fad0*/  IMAD.U32 R4, RZ, RZ, UR20 ;  /* 0x00000014ff047e24 */ /* 0x000fe2000f8e00ff */
[----:B------:R-:W-:Y:S01]  /*fae0*/  BSSY B1, `(.L_x_308) ;  /* 0x0000070000017945 */ /* 0x000fe20003800000 */
[----:B------:R-:W-:Y:S01]  /*faf0*/  ISETP.GT.U32.AND P0, PT, R11, 0x3, PT ;  /* 0x000000030b00780c */ /* 0x000fe20003f04070 */
[----:B------:R-:W-:Y:S01]  /*fb00*/  IMAD.MOV.U32 R5, RZ, RZ, -0x1 ;  /* 0xffffffffff057424 */ /* 0x000fe200078e00ff */
[----:B------:R-:W-:Y:S01]  /*fb10*/  SHF.R.U32.HI R0, RZ, 0x2, R11 ;  /* 0x00000002ff007819 */ /* 0x000fe2000001160b */
[----:B------:R-:W-:Y:S01]  /*fb20*/  IMAD.MOV.U32 R14, RZ, RZ, -0x1 ;  /* 0xffffffffff0e7424 */ /* 0x000fe200078e00ff */
[----:B------:R-:W-:Y:S01]  /*fb30*/  ISETP.LT.U32.AND P0, PT, R4, 0x4, P0 ;  /* 0x000000040400780c */ /* 0x000fe20000701070 */
[----:B------:R-:W-:Y:S01]  /*fb40*/  IMAD.MOV.U32 R6, RZ, RZ, -0x1 ;  /* 0xffffffffff067424 */ /* 0x000fe200078e00ff */
[----:B------:R-:W-:Y:S01]  /*fb50*/  LOP3.LUT R0, R0, 0x1, RZ, 0xc0, !PT ;  /* 0x0000000100007812 */ /* 0x000fe200078ec0ff */
[----:B------:R-:W0:Y:S01]  /*fb60*/  @P2 S2R R3, SR_CgaCtaId ;  /* 0x0000000000032919 */ /* 0x000e220000008800 */
[----:B------:R-:W-:-:S02]  /*fb70*/  @P2 MOV R2, 0x400 ;  /* 0x0000040000022802 */ /* 0x000fc40000000f00 */
[----:B------:R-:W-:Y:S01]  /*fb80*/  ISETP.NE.U32.AND P1, PT, R0, 0x1, PT ;  /* 0x000000010000780c */ /* 0x000fe20003f25070 */
[----:B------:R-:W-:Y:S01]  /*fb90*/  IMAD.U32 R0, RZ, RZ, UR20 ;  /* 0x00000014ff007e24 */ /* 0x000fe2000f8e00ff */
[----:B------:R-:W-:Y:S02]  /*fba0*/  LOP3.LUT R11, R11, 0x3, RZ, 0xc0, !PT ;  /* 0x000000030b0b7812 */ /* 0x000fe400078ec0ff */
[----:B------:R-:W-:Y:S02]  /*fbb0*/  PRMT R10, RZ, 0x7610, R10 ;  /* 0x00007610ff0a7816 */ /* 0x000fe4000000000a */
[----:B------:R-:W-:-:S04]  /*fbc0*/  ISETP.GT.U32.AND P1, PT, R0, 0x3, !P1 ;  /* 0x000000030000780c */ /* 0x000fc80004f24070 */
[----:B------:R-:W-:Y:S02]  /*fbd0*/  SEL R0, RZ, 0x1, !P1 ;  /* 0x00000001ff007807 */ /* 0x000fe40004800000 */
[----:B0-----:R-:W-:Y:S02]  /*fbe0*/  @P2 LEA R2, R3, R2, 0x18 ;  /* 0x0000000203022211 */ /* 0x001fe400078ec0ff */
[----:B------:R-:W-:Y:S02]  /*fbf0*/  SEL R3, RZ, 0x1, !P0 ;  /* 0x00000001ff037807 */ /* 0x000fe40004000000 */
[----:B------:R0:W-:Y:S02]  /*fc00*/  @P2 SYNCS.ARRIVE.TRANS64.A1T0 RZ, [R2+URZ+0x58], RZ ;  /* 0x000058ff02ff29a7 */ /* 0x0001e4000810003f */
[----:B------:R-:W-:Y:S02]  /*fc10*/  LOP3.LUT R12, R0, R12, R3, 0x96, !PT ;  /* 0x0000000c000c7212 */ /* 0x000fe400078e9603 */
[----:B------:R-:W-:-:S02]  /*fc20*/  PRMT R0, RZ, 0x7610, R0 ;  /* 0x00007610ff007816 */ /* 0x000fc40000000000 */
[----:B---3--:R-:W-:-:S04]  /*fc30*/  IADD3 R16, P2, R16, UR22, RZ ;  /* 0x0000001610107c10 */ /* 0x008fc8000ff5e0ff */
[----:B--2---:R-:W-:Y:S01]  /*fc40*/  IADD3.X R17, R17, UR18, RZ, P2, !PT ;  /* 0x0000001211117c10 */ /* 0x004fe200097fe4ff */
[----:B------:R0:W-:Y:S01]  /*fc50*/  STL [R1+0x84], R16 ;  /* 0x0000841001007387 */ /* 0x0001e20000100800 */
[----:B------:R-:W-:-:S03]  /*fc60*/  ISETP.GE.U32.AND P2, PT, R16, UR8, PT ;  /* 0x0000000810007c0c */ /* 0x000fc6000bf46070 */
[----:B------:R0:W-:Y:S01]  /*fc70*/  STL [R1+0x80], R17 ;  /* 0x0000801101007387 */ /* 0x0001e20000100800 */
[----:B------:R-:W-:-:S13]  /*fc80*/  ISETP.GE.U32.AND.EX P0, PT, R17, UR9, PT, P2 ;  /* 0x0000000911007c0c */ /* 0x000fda000bf06120 */
[----:B0-----:R-:W-:Y:S05]  /*fc90*/  @P0 BRA `(.L_x_309) ;  /* 0x0000000400500947 */ /* 0x001fea0003800000 */
[----:B------:R-:W-:Y:S01]  /*fca0*/  ULDC.64 UR8, c[0x0][0x628] ;  /* 0x00018a0000087ab9 */ /* 0x000fe20000000a00 */
[----:B------:R-:W0:Y:S01]  /*fcb0*/  S2R R13, SR_CTAID.X ;  /* 0x00000000000d7919 */ /* 0x000e220000002500 */
[----:B------:R-:W-:Y:S01]  /*fcc0*/  ISETP.NE.U32.AND P0, PT, RZ, UR8, PT ;  /* 0x00000008ff007c0c */ /* 0x000fe2000bf05070 */
[----:B------:R-:W-:Y:S01]  /*fcd0*/  ULDC UR10, c[0x0][0x630] ;  /* 0x00018c00000a7ab9 */ /* 0x000fe20000000800 */
[----:B------:R-:W-:Y:S01]  /*fce0*/  IMAD.MOV.U32 R2, RZ, RZ, R16 ;  /* 0x000000ffff027224 */ /* 0x000fe200078e0010 */
[----:B------:R-:W1:Y:S01]  /*fcf0*/  S2R R0, SR_CTAID.Y ;  /* 0x0000000000007919 */ /* 0x000e620000002600 */
[----:B------:R-:W-:Y:S01]  /*fd00*/  ISETP.NE.AND.EX P0, PT, RZ, UR9, PT, P0 ;  /* 0x00000009ff007c0c */ /* 0x000fe2000bf05300 */
[----:B------:R-:W-:-:S12]  /*fd10*/  IMAD.MOV.U32 R3, RZ, RZ, R17 ;  /* 0x000000ffff037224 */ /* 0x000fd800078e0011 */
[----:B------:R-:W-:Y:S05]  /*fd20*/  @!P0 BRA `(.L_x_310) ;  /* 0x0000000000288947 */ /* 0x000fea0003800000 */
[----:B------:R-:W-:Y:S02]  /*fd30*/  ULDC UR7, c[0x0][0x634] ;  /* 0x00018d0000077ab9 */ /* 0x000fe40000000800 */
[----:B------:R-:W-:-:S05]  /*fd40*/  IADD3 R7, P0, R16, UR7, RZ ;  /* 0x0000000710077c10 */ /* 0x000fca000ff1e0ff */
[----:B------:R-:W-:-:S04]  /*fd50*/  IMAD.X R15, RZ, RZ, R17, P0 ;  /* 0x000000ffff0f7224 */ /* 0x000fc800000e0611 */
[----:B------:R-:W-:-:S04]  /*fd60*/  IMAD.WIDE.U32 R4, R15, UR8, RZ ;  /* 0x000000080f047c25 */ /* 0x000fc8000f8e00ff */
[----:B------:R-:W-:-:S04]  /*fd70*/  IMAD.WIDE.U32 R4, P0, R7, UR9, R4 ;  /* 0x0000000907047c25 */ /* 0x000fc8000f800004 */
[----:B------:R-:W-:-:S04]  /*fd80*/  IMAD.WIDE.U32 R6, R7, UR8, RZ ;  /* 0x0000000807067c25 */ /* 0x000fc8000f8e00ff */
[----:B------:R-:W-:Y:S01]  /*fd90*/  IMAD.X R3, RZ, RZ, RZ, P0 ;  /* 0x000000ffff037224 */ /* 0x000fe200000e06ff */
[----:B------:R-:W-:Y:S01]  /*fda0*/  IADD3 RZ, P0, R7, R4, RZ ;  /* 0x0000000407ff7210 */ /* 0x000fe20007f1e0ff */
[----:B------:R-:W-:-:S04]  /*fdb0*/  IMAD.MOV.U32 R2, RZ, RZ, R5 ;  /* 0x000000ffff027224 */ /* 0x000fc800078e0005 */
[----:B------:R-:W-:-:S08]  /*fdc0*/  IMAD.WIDE.U32.X R2, R15, UR9, R2, P0 ;  /* 0x000000090f027c25 */ /* 0x000fd000080e0402 */
.L_x_310:
[--C-:B------:R-:W-:Y:S01]  /*fdd0*/  SHF.R.U64 R6, R2, UR10, R3.reuse ;  /* 0x0000000a02067c19 */ /* 0x100fe20008001203 */
[----:B------:R-:W-:Y:S01]  /*fde0*/  ULDC.64 UR8, c[0x0][0x620] ;  /* 0x0001880000087ab9 */ /* 0x000fe20000000a00 */
[----:B------:R-:W-:Y:S01]  /*fdf0*/  SHF.R.U32.HI R2, RZ, UR10, R3 ;  /* 0x0000000aff027c19 */ /* 0x000fe20008011603 */
[----:B------:R-:W-:Y:S01]  /*fe00*/  IMAD.MOV.U32 R3, RZ, RZ, R17 ;  /* 0x000000ffff037224 */ /* 0x000fe200078e0011 */
[----:B------:R-:W-:Y:S01]  /*fe10*/  IADD3 R5, P0, RZ, -R6, RZ ;  /* 0x80000006ff057210 */ /* 0x000fe20007f1e0ff */
[----:B------:R-:W-:Y:S01]  /*fe20*/  ULDC UR7, c[0x0][0x150] ;  /* 0x0000540000077ab9 */ /* 0x000fe20000000800 */
[----:B0-----:R-:W-:Y:S01]  /*fe30*/  I2FP.F32.U32 R7, R13 ;  /* 0x0000000d00077245 */ /* 0x001fe20000201000 */
[----:B------:R-:W0:Y:S01]  /*fe40*/  LDC R18, c[0x0][0x144] ;  /* 0x00005100ff127b82 */ /* 0x000e220000000800 */
[----:B------:R-:W-:Y:S01]  /*fe50*/  ULDC.64 UR10, c[0x0][0x640] ;  /* 0x00019000000a7ab9 */ /* 0x000fe20000000a00 */
[----:B------:R-:W-:Y:S01]  /*fe60*/  IMAD.X R2, RZ, RZ, ~R2, P0 ;  /* 0x000000ffff027224 */ /* 0x000fe200000e0e02 */
[----:B------:R-:W-:-:S03]  /*fe70*/  ISETP.NE.U32.AND P0, PT, RZ, UR10, PT ;  /* 0x0000000aff007c0c */ /* 0x000fc6000bf05070 */
[----:B------:R-:W-:Y:S01]  /*fe80*/  IMAD R4, R2, UR8, RZ ;  /* 0x0000000802047c24 */ /* 0x000fe2000f8e02ff */
[----:B------:R-:W-:Y:S01]  /*fe90*/  ISETP.NE.AND.EX P0, PT, RZ, UR11, PT, P0 ;  /* 0x0000000bff007c0c */ /* 0x000fe2000bf05300 */
[----:B------:R-:W-:Y:S01]  /*fea0*/  IMAD.MOV.U32 R2, RZ, RZ, R16 ;  /* 0x000000ffff027224 */ /* 0x000fe200078e0010 */
[----:B------:R-:W2:Y:S03]  /*feb0*/  LDC R15, c[0x0][0x148] ;  /* 0x00005200ff0f7b82 */ /* 0x000ea60000000800 */
[----:B------:R-:W-:Y:S01]  /*fec0*/  IMAD.WIDE.U32 R2, R5, UR8, R2 ;  /* 0x0000000805027c25 */ /* 0x000fe2000f8e0002 */
[----:B------:R-:W-:-:S03]  /*fed0*/  ULDC UR8, c[0x0][0x154] ;  /* 0x0000550000087ab9 */ /* 0x000fc60000000800 */
[----:B------:R-:W-:Y:S02]  /*fee0*/  IMAD R5, R5, UR9, R4 ;  /* 0x0000000905057c24 */ /* 0x000fe4000f8e0204 */
[----:B------:R-:W-:Y:S01]  /*fef0*/  FMUL R4, R7, UR7 ;  /* 0x0000000707047c20 */ /* 0x000fe20008400000 */
[----:B------:R-:W-:Y:S01]  /*ff00*/  ULDC UR7, c[0x0][0x618] ;  /* 0x0001860000077ab9 */ /* 0x000fe20000000800 */
[----:B------:R-:W-:Y:S01]  /*ff10*/  ULDC UR9, c[0x0][0x608] ;  /* 0x0001820000097ab9 */ /* 0x000fe20000000800 */
[----:B------:R-:W-:-:S03]  /*ff20*/  IMAD.IADD R3, R3, 0x1, R5 ;  /* 0x0000000103037824 */ /* 0x000fc600078e0205 */
[----:B------:R-:W3:Y:S02]  /*ff30*/  F2I.U32.TRUNC.NTZ R4, R4 ;  /* 0x0000000400047305 */ /* 0x000ee4000020f000 */
[----:B------:R-:W-:Y:S02]  /*ff40*/  SHF.R.U64 R7, R2, UR7, R3 ;  /* 0x0000000702077c19 */ /* 0x000fe40008001203 */
[----:B-1----:R-:W-:-:S05]  /*ff50*/  I2FP.F32.U32 R2, R0 ;  /* 0x0000000000027245 */ /* 0x002fca0000201000 */
[----:B------:R-:W-:Y:S01]  /*ff60*/  FMUL R5, R2, UR8 ;  /* 0x0000000802057c20 */ /* 0x000fe20008400000 */
[----:B------:R-:W-:Y:S01]  /*ff70*/  SHF.R.U32.HI R2, RZ, UR7, R3 ;  /* 0x00000007ff027c19 */ /* 0x000fe20008011603 */
[----:B------:R-:W-:Y:S02]  /*ff80*/  ULDC UR7, c[0x0][0x658] ;  /* 0x0001960000077ab9 */ /* 0x000fe40000000800 */
[----:B------:R1:W4:Y:S01]  /*ff90*/  F2I.U32.TRUNC.NTZ R19, R5 ;  /* 0x0000000500137305 */ /* 0x000322000020f000 */
[----:B------:R-:W-:Y:S01]  /*ffa0*/  SHF.R.U64 R16, R7, UR9, R2 ;  /* 0x0000000907107c19 */ /* 0x000fe20008001202 */
[----:B---3--:R-:W-:Y:S01]  /*ffb0*/  IMAD.MOV R4, RZ, RZ, -R4 ;  /* 0x000000ffff047224 */ /* 0x008fe200078e0a04 */
[----:B------:R-:W-:-:S03]  /*ffc0*/  SHF.R.U32.HI R3, RZ, UR9, R2 ;  /* 0x00000009ff037c19 */ /* 0x000fc60008011602 */
[----:B0-----:R-:W-:Y:S01]  /*ffd0*/  IMAD R13, R18, R4, R13 ;  /* 0x00000004120d7224 */ /* 0x001fe200078e020d */
[--C-:B------:R-:W-:Y:S02]  /*ffe0*/  SHF.R.U64 R14, R16, UR7, R3.reuse ;  /* 0x00000007100e7c19 */ /* 0x100fe40008001203 */
[----:B------:R-:W-:-:S03]  /*fff0*/  SHF.R.U32.HI R17, RZ, UR7, R3 ;  /* 0x00000007ff117c19 */ /* 0x000fc60008011603 */
[----:B------:R-:W-:Y:S02]  /*10000*/  IMAD.MOV.U32 R2, RZ, RZ, R14 ;  /* 0x000000ffff027224 */ /* 0x000fe400078e000e */
[----:B------:R-:W-:Y:S01]  /*10010*/  IMAD.MOV.U32 R3, RZ, RZ, R17 ;  /* 0x000000ffff037224 */ /* 0x000fe200078e0011 */
[----:B-12-4-:R-:W-:Y:S06]  /*10020*/  @!P0 BRA `(.L_x_311) ;  /* 0x0000000000288947 */ /* 0x016fec0003800000 */
[----:B------:R-:W-:Y:S02]  /*10030*/  ULDC UR7, c[0x0][0x64c] ;  /* 0x0001930000077ab9 */ /* 0x000fe40000000800 */
[----:B------:R-:W-:-:S05]  /*10040*/  IADD3 R3, P0, R14, UR7, RZ ;  /* 0x000000070e037c10 */ /* 0x000fca000ff1e0ff */
[----:B------:R-:W-:-:S04]  /*10050*/  IMAD.X R17, RZ, RZ, R17, P0 ;  /* 0x000000ffff117224 */ /* 0x000fc800000e0611 */
[----:B------:R-:W-:-:S04]  /*10060*/  IMAD.WIDE.U32 R4, R17, UR10, RZ ;  /* 0x0000000a11047c25 */ /* 0x000fc8000f8e00ff */
[----:B------:R-:W-:-:S04]  /*10070*/  IMAD.WIDE.U32 R4, P0, R3, UR11, R4 ;  /* 0x0000000b03047c25 */ /* 0x000fc8000f800004 */
[----:B------:R-:W-:-:S04]  /*10080*/  IMAD.WIDE.U32 R2, R3, UR10, RZ ;  /* 0x0000000a03027c25 */ /* 0x000fc8000f8e00ff */
[----:B------:R-:W-:Y:S01]  /*10090*/  IMAD.MOV.U32 R2, RZ, RZ, R5 ;  /* 0x000000ffff027224 */ /* 0x000fe200078e0005 */
[----:B------:R-:W-:Y:S01]  /*100a0*/  IADD3 RZ, P1, R3, R4, RZ ;  /* 0x0000000403ff7210 */ /* 0x000fe20007f3e0ff */
[----:B------:R-:W-:-:S04]  /*100b0*/  IMAD.X R3, RZ, RZ, RZ, P0 ;  /* 0x000000ffff037224 */ /* 0x000fc800000e06ff */
[----:B------:R-:W-:-:S08]  /*100c0*/  IMAD.WIDE.U32.X R2, R17, UR11, R2, P1 ;  /* 0x0000000b11027c25 */ /* 0x000fd000088e0402 */
.L_x_311:
[----:B------:R-:W-:Y:S01]  /*100d0*/  ULDC UR7, c[0x0][0x648] ;  /* 0x0001920000077ab9 */ /* 0x000fe20000000800 */
[----:B------:R-:W-:Y:S01]  /*100e0*/  LOP3.LUT R16, R16, UR6, RZ, 0xc0, !PT ;  /* 0x0000000610107c12 */ /* 0x000fe2000f8ec0ff */
[----:B------:R-:W-:Y:S01]  /*100f0*/  IMAD.MOV R19, RZ, RZ, -R19 ;  /* 0x000000ffff137224 */ /* 0x000fe200078e0a13 */
[----:B------:R-:W-:Y:S01]  /*10100*/  SHF.R.U64 R3, R2, UR7, R3 ;  /* 0x0000000702037c19 */ /* 0x000fe20008001203 */
[----:B------:R-:W-:Y:S01]  /*10110*/  ULDC UR7, c[0x0][0x638] ;  /* 0x00018e0000077ab9 */ /* 0x000fe20000000800 */
[----:B------:R-:W-:Y:S01]  /*10120*/  LOP3.LUT R7, R7, UR4, RZ, 0xc0, !PT ;  /* 0x0000000407077c12 */ /* 0x000fe2000f8ec0ff */
[----:B------:R-:W-:Y:S01]  /*10130*/  @P4 IMAD R13, R15, R19, R0 ;  /* 0x000000130f0d4224 */ /* 0x000fe200078e0200 */
[----:B------:R-:W-:Y:S01]  /*10140*/  ULDC UR8, c[0x0][0x610] ;  /* 0x0001840000087ab9 */ /* 0x000fe20000000800 */
[----:B------:R-:W-:Y:S02]  /*10150*/  IMAD.MOV R5, RZ, RZ, -R3 ;  /* 0x000000ffff057224 */ /* 0x000fe400078e0a03 */
[----:B------:R-:W-:-:S02]  /*10160*/  IMAD R16, R3, UR5, R16 ;  /* 0x0000000503107c24 */ /* 0x000fc4000f8e0210 */
[----:B------:R-:W-:Y:S01]  /*10170*/  IMAD R14, R5, UR7, R14 ;  /* 0x00000007050e7c24 */ /* 0x000fe2000f8e020e */
[----:B------:R-:W-:Y:S01]  /*10180*/  ULDC UR7, c[0x0][0x600] ;  /* 0x0001800000077ab9 */ /* 0x000fe20000000800 */
[----:B------:R-:W-:Y:S02]  /*10190*/  IMAD R13, R16, UR8, R13 ;  /* 0x00000008100d7c24 */ /* 0x000fe4000f8e020d */
[----:B------:R-:W-:Y:S02]  /*101a0*/  IMAD R2, R14, UR7, R7 ;  /* 0x000000070e027c24 */ /* 0x000fe4000f8e0207 */
[----:B------:R-:W-:-:S03]  /*101b0*/  IMAD.MOV.U32 R0, RZ, RZ, 0x1 ;  /* 0x00000001ff007424 */ /* 0x000fc600078e00ff */
[----:B------:R-:W-:Y:S02]  /*101c0*/  SEL R14, R2, R13, !P4 ;  /* 0x0000000d020e7207 */ /* 0x000fe40006000000 */
[----:B------:R-:W-:-:S07]  /*101d0*/  SEL R5, R13, R2, !P4 ;  /* 0x000000020d057207 */ /* 0x000fce0006000000 */
.L_x_309:
[----:B------:R-:W-:Y:S05]  /*101e0*/  BSYNC B1 ;  /* 0x0000000000017941 */ /* 0x000fea0003800000 */
.L_x_308:
[----:B------:R-:W-:-:S13]  /*101f0*/  LOP3.LUT P0, RZ, R0, 0xff, RZ, 0xc0, !PT ;  /* 0x000000ff00ff7812 */ /* 0x000fda000780c0ff */
[----:B------:R-:W-:Y:S05]  /*10200*/  @P0 BRA `(.L_x_312) ;  /* 0xfffffff400200947 */ /* 0x000fea000383ffff */
[----:B------:R-:W-:Y:S05]  /*10210*/  BSYNC B0 ;  /* 0x0000000000007941 */ /* 0x000fea0003800000 */
.L_x_301:
[----:B------:R-:W-:-:S03]  /*10220*/  UMOV UR7, 0xffffffff ;  /* 0xffffffff00077882 */ /* 0x000fc60000000000 */
[----:B------:R-:W-:Y:S05]  /*10230*/  BRA.DIV UR7, `(.L_x_313) ;  /* 0x0000000607287947 */ /* 0x000fea000b800000 */
[----:B------:R-:W-:-:S13]  /*10240*/  ELECT P0, URZ, PT ;  /* 0x00000000003f782f */ /* 0x000fda0003800000 */
.L_x_327:
[----:B------:R-:W-:Y:S04]  /*10250*/  BSSY B0, `(.L_x_314) ;  /* 0x000002c000007945 */ /* 0x000fe80003800000 */
[----:B------:R-:W-:Y:S05]  /*10260*/  @!P0 BRA `(.L_x_315) ;  /* 0x0000000000a88947 */ /* 0x000fea0003800000 */
[----:B------:R-:W-:-:S04]  /*10270*/  ULOP3.LUT UR7, UR13, 0x2, URZ, 0xfc, !UPT ;  /* 0x000000020d077892 */ /* 0x000fc8000f8efc3f */
[----:B------:R-:W-:-:S06]  /*10280*/  UISETP.NE.AND UP0, UPT, UR7, 0x3, UPT ;  /* 0x000000030700788c */ /* 0x000fcc000bf05270 */
[----:B------:R-:W-:-:S13]  /*10290*/  PLOP3.LUT P0, PT, PT, PT, UP0, 0x80, 0x0 ;  /* 0x000000000000781c */ /* 0x000fda0003f0f008 */
[----:B------:R-:W-:Y:S05]  /*102a0*/  @!P0 BRA `(.L_x_316) ;  /* 0x0000000000048947 */ /* 0x000fea0003800000 */
[----:B------:R-:W-:Y:S01]  /*102b0*/  BPT.TRAP 0x1 ;  /* 0x000000040000795c */ /* 0x000fe20000300000 */
.L_x_316:
[----:B------:R-:W0:Y:S01]  /*102c0*/  S2R R3, SR_CgaCtaId ;  /* 0x0000000000037919 */ /* 0x000e220000008800 */
[----:B------:R-:W-:Y:S02]  /*102d0*/  MOV R0, 0x400 ;  /* 0x0000040000007802 */ /* 0x000fe40000000f00 */
[----:B------:R-:W-:Y:S02]  /*102e0*/  SHF.L.U32 R2, R12, 0x1f, RZ ;  /* 0x0000001f0c027819 */ /* 0x000fe400000006ff */
[----:B0-----:R-:W-:-:S05]  /*102f0*/  LEA R0, R3, R0, 0x18 ;  /* 0x0000000003007211 */ /* 0x001fca00078ec0ff */
[----:B------:R-:W-:-:S04]  /*10300*/  VIADD R0, R0, 0x20 ;  /* 0x0000002000007836 */ /* 0x000fc80000000000 */
[C---:B------:R-:W-:Y:S02]  /*10310*/  IMAD R5, R11.reuse, 0x8, R0 ;  /* 0x000000080b057824 */ /* 0x040fe400078e0200 */
[----:B------:R-:W-:Y:S02]  /*10320*/  VIADD R11, R11, 0x1 ;  /* 0x000000010b0b7836 */ /* 0x000fe40000000000 */
[----:B------:R-:W0:Y:S03]  /*10330*/  SYNCS.PHASECHK.TRANS64.TRYWAIT P0, [R5+URZ], R2 ;  /* 0x00000002050075a7 */ /* 0x000e26000800017f */
[----:B------:R-:W-:-:S04]  /*10340*/  ISETP.NE.AND P1, PT, R11, 0x4, PT ;  /* 0x000000040b00780c */ /* 0x000fc80003f25270 */
[----:B------:R-:W-:Y:S02]  /*10350*/  SEL R3, RZ, 0x1, P1 ;  /* 0x00000001ff037807 */ /* 0x000fe40000800000 */
[----:B------:R-:W-:Y:S02]  /*10360*/  SEL R11, R11, RZ, P1 ;  /* 0x000000ff0b0b7207 */ /* 0x000fe40000800000 */
[----:B------:R-:W-:-:S03]  /*10370*/  LOP3.LUT R12, R12, R3, RZ, 0x3c, !PT ;  /* 0x000000030c0c7212 */ /* 0x000fc600078e3cff */
[----:B------:R-:W-:Y:S01]  /*10380*/  IMAD R7, R11, 0x8, R0 ;  /* 0x000000080b077824 */ /* 0x000fe200078e0200 */
[----:B------:R-:W-:Y:S01]  /*10390*/  SHF.L.U32 R4, R12, 0x1f, RZ ;  /* 0x0000001f0c047819 */ /* 0x000fe200000006ff */
[----:B0-----:R-:W-:Y:S06]  /*103a0*/  @!P0 BRA `(.L_x_317) ;  /* 0x0000000000ec8947 */ /* 0x001fec0003800000 */
.L_x_328:
[----:B------:R-:W1:Y:S01]  /*103b0*/  SYNCS.PHASECHK.TRANS64.TRYWAIT P0, [R7+URZ], R4 ;  /* 0x00000004070075a7 */ /* 0x000e62000800017f */
[----:B0-----:R-:W-:-:S05]  /*103c0*/  VIADD R2, R11, 0x1 ;  /* 0x000000010b027836 */ /* 0x001fca0000000000 */
[----:B------:R-:W-:-:S04]  /*103d0*/  ISETP.NE.AND P1, PT, R2, 0x4, PT ;  /* 0x000000040200780c */ /* 0x000fc80003f25270 */
[----:B------:R-:W-:Y:S02]  /*103e0*/  SEL R3, RZ, 0x1, P1 ;  /* 0x00000001ff037807 */ /* 0x000fe40000800000 */
[----:B------:R-:W-:Y:S02]  /*103f0*/  SEL R9, R2, RZ, P1 ;  /* 0x000000ff02097207 */ /* 0x000fe40000800000 */
[----:B------:R-:W-:-:S03]  /*10400*/  LOP3.LUT R11, R12, R3, RZ, 0x3c, !PT ;  /* 0x000000030c0b7212 */ /* 0x000fc600078e3cff */
[----:B------:R-:W-:Y:S01]  /*10410*/  IMAD R6, R9, 0x8, R0 ;  /* 0x0000000809067824 */ /* 0x000fe200078e0200 */
[----:B------:R-:W-:Y:S01]  /*10420*/  SHF.L.U32 R5, R11, 0x1f, RZ ;  /* 0x0000001f0b057819 */ /* 0x000fe200000006ff */
[----:B-1----:R-:W-:Y:S06]  /*10430*/  @!P0 BRA `(.L_x_318) ;  /* 0x0000000000dc8947 */ /* 0x002fec0003800000 */
.L_x_329:
[----:B------:R-:W1:Y:S01]  /*10440*/  SYNCS.PHASECHK.TRANS64.TRYWAIT P0, [R6+URZ], R5 ;  /* 0x00000005060075a7 */ /* 0x000e62000800017f */
[----:B------:R-:W-:-:S05]  /*10450*/  VIADD R2, R9, 0x1 ;  /* 0x0000000109027836 */ /* 0x000fca0000000000 */
[----:B------:R-:W-:-:S04]  /*10460*/  ISETP.NE.AND P1, PT, R2, 0x4, PT ;  /* 0x000000040200780c */ /* 0x000fc80003f25270 */
[----:B0-----:R-:W-:Y:S02]  /*10470*/  SEL R4, RZ, 0x1, P1 ;  /* 0x00000001ff047807 */ /* 0x001fe40000800000 */
[----:B------:R-:W-:Y:S02]  /*10480*/  SEL R3, R2, RZ, P1 ;  /* 0x000000ff02037207 */ /* 0x000fe40000800000 */
[----:B------:R-:W-:Y:S01]  /*10490*/  LOP3.LUT R4, R11, R4, RZ, 0x3c, !PT ;  /* 0x000000040b047212 */ /* 0x000fe200078e3cff */
[----:B-1----:R-:W-:Y:S06]  /*104a0*/  @!P0 BRA `(.L_x_319) ;  /* 0x0000000000d48947 */ /* 0x002fec0003800000 */
.L_x_330:
[----:B------:R-:W-:Y:S01]  /*104b0*/  IMAD R3, R3, 0x8, R0 ;  /* 0x0000000803037824 */ /* 0x000fe200078e0200 */
[----:B------:R-:W-:-:S07]  /*104c0*/  SHF.L.U32 R0, R4, 0x1f, RZ ;  /* 0x0000001f04007819 */ /* 0x000fce00000006ff */
.L_x_320:
[----:B-1----:R1:W2:Y:S02]  /*104d0*/  SYNCS.PHASECHK.TRANS64.TRYWAIT P0, [R3+URZ], R0 ;  /* 0x00000000030075a7 */ /* 0x0022a4000800017f */
[----:B--2---:R-:W-:Y:S05]  /*104e0*/  @!P0 NANOSLEEP.SYNCS 0x989680 ;  /* 0x009896800000895d */ /* 0x004fea0003900000 */
[----:B------:R-:W2:Y:S02]  /*104f0*/  @!P0 SYNCS.PHASECHK.TRANS64 P0, [R3+URZ], R0 ;  /* 0x00000000030085a7 */ /* 0x000ea4000800007f */
[----:B--2---:R-:W-:Y:S05]  /*10500*/  @!P0 BRA `(.L_x_320) ;  /* 0xfffffffc00f08947 */ /* 0x004fea000383ffff */
.L_x_315:
[----:B------:R-:W-:Y:S05]  /*10510*/  BSYNC B0 ;  /* 0x0000000000007941 */ /* 0x000fea0003800000 */
.L_x_314:
[----:B------:R-:W-:Y:S05]  /*10520*/  EXIT ;  /* 0x000000000000794d */ /* 0x000fea0003800000 */
.L_x_21:
[----:B-1----:R-:W-:-:S04]  /*10530*/  IMAD.U32 R3, RZ, RZ, UR6 ;  /* 0x00000006ff037e24 */ /* 0x002fc8000f8e00ff */
[----:B------:R1:W2:Y:S03]  /*10540*/  SYNCS.PHASECHK.TRANS64.TRYWAIT P0, [R3+URZ], R0 ;  /* 0x00000000030075a7 */ /* 0x0002a6000800017f */
[----:B--2---:R-:W-:Y:S05]  /*10550*/  @!P0 NANOSLEEP.SYNCS 0x989680 ;  /* 0x009896800000895d */ /* 0x004fea0003900000 */
[----:B------:R-:W2:Y:S02]  /*10560*/  @!P0 SYNCS.PHASECHK.TRANS64 P0, [R3+URZ], R0 ;  /* 0x00000000030085a7 */ /* 0x000ea4000800007f */
[----:B--2---:R-:W-:Y:S05]  /*10570*/  @!P0 BRA `(.L_x_21) ;  /* 0xfffffffc00ec8947 */ /* 0x004fea000383ffff */
[----:B------:R-:W-:Y:S05]  /*10580*/  BRA `(.L_x_20) ;  /* 0xffffff1800287947 */ /* 0x000fea000383ffff */
.L_x_27:
[----:B-----5:R1:W-:Y:S02]  /*10590*/  STL [R1+0x90], R0 ;  /* 0x0000900001007387 */ /* 0x0203e40000100800 */
[----:B-1----:R-:W-:-:S04]  /*105a0*/  IMAD.U32 R0, RZ, RZ, UR16 ;  /* 0x00000010ff007e24 */ /* 0x002fc8000f8e00ff */
[----:B------:R1:W2:Y:S03]  /*105b0*/  SYNCS.PHASECHK.TRANS64.TRYWAIT P0, [R0+URZ], R229 ;  /* 0x000000e5000075a7 */ /* 0x0002a6000800017f */
[----:B--2---:R-:W-:Y:S05]  /*105c0*/  @!P0 NANOSLEEP.SYNCS 0x989680 ;  /* 0x009896800000895d */ /* 0x004fea0003900000 */
[----:B------:R1:W2:Y:S02]  /*105d0*/  @!P0 SYNCS.PHASECHK.TRANS64 P0, [R0+URZ], R229 ;  /* 0x000000e5000085a7 */ /* 0x0002a4000800007f */
[----:B-1----:R1:W5:Y:S02]  /*105e0*/  LDL.LU R0, [R1+0x90] ;  /* 0x0000900001007983 */ /* 0x0023640000300800 */
[----:B-12---:R-:W-:Y:S05]  /*105f0*/  @!P0 BRA `(.L_x_27) ;  /* 0xfffffffc00e48947 */ /* 0x006fea000383ffff */
[----:B------:R-:W-:Y:S05]  /*10600*/  BRA `(.L_x_26) ;  /* 0xffffff2800bc7947 */ /* 0x000fea000383ffff */
.L_x_302:
[----:B------:R-:W-:Y:S01]  /*10610*/  BSSY B1, `(.L_x_321) ;  /* 0x0000006000017945 */ /* 0x000fe20003800000 */
[----:B------:R-:W-:-:S07]  /*10620*/  IMAD.MOV.U32 R0, RZ, RZ, -0x1 ;  /* 0xffffffffff007424 */ /* 0x000fce00078e00ff */
[----:B------:R-:W-:Y:S05]  /*10630*/  WARPSYNC.COLLECTIVE R0, `(.L_x_322) ;  /* 0x00000000000c7348 */ /* 0x000fea0003c00000 */
[----:B------:R-:W-:Y:S02]  /*10640*/  ELECT P0, UR62, PT ;  /* 0x00000000003e782f */ /* 0x000fe40003800000 */
[----:B------:R-:W-:Y:S01]  /*10650*/  MOV R0, UR62 ;  /* 0x0000003e00007c02 */ /* 0x000fe20008000f00 */
[----:B------:R-:W-:Y:S10]  /*10660*/  ENDCOLLECTIVE ;  /* 0x000000000000791b */ /* 0x000ff40003800000 */
.L_x_322:
[----:B------:R-:W-:Y:S05]  /*10670*/  BSYNC B1 ;  /* 0x0000000000017941 */ /* 0x000fea0003800000 */
.L_x_321:
[----:B------:R-:W-:Y:S05]  /*10680*/  BRA `(.L_x_323) ;  /* 0xfffffff0000c7947 */ /* 0x000fea000383ffff */
.L_x_305:
[----:B0-----:R0:W2:Y:S02]  /*10690*/  SYNCS.PHASECHK.TRANS64.TRYWAIT P0, [R5+URZ+0x20], R2 ;  /* 0x00002002050075a7 */ /* 0x0010a4000800017f */
[----:B--2---:R-:W-:Y:S05]  /*106a0*/  @!P0 NANOSLEEP.SYNCS 0x989680 ;  /* 0x009896800000895d */ /* 0x004fea0003900000 */
[----:B------:R-:W2:Y:S02]  /*106b0*/  @!P0 SYNCS.PHASECHK.TRANS64 P0, [R5+URZ+0x20], R2 ;  /* 0x00002002050085a7 */ /* 0x000ea4000800007f */
[----:B--2---:R-:W-:Y:S05]  /*106c0*/  @!P0 BRA `(.L_x_305) ;  /* 0xfffffffc00f08947 */ /* 0x004fea000383ffff */
[----:B------:R-:W-:Y:S05]  /*106d0*/  BRA `(.L_x_324) ;  /* 0xfffffff000487947 */ /* 0x000fea000383ffff */
.L_x_313:
[----:B------:R-:W-:Y:S01]  /*106e0*/  BSSY B0, `(.L_x_325) ;  /* 0x0000006000007945 */ /* 0x000fe20003800000 */
[----:B------:R-:W-:-:S07]  /*106f0*/  IMAD.MOV.U32 R0, RZ, RZ, -0x1 ;  /* 0xffffffffff007424 */ /* 0x000fce00078e00ff */
[----:B------:R-:W-:Y:S05]  /*10700*/  WARPSYNC.COLLECTIVE R0, `(.L_x_326) ;  /* 0x00000000000c7348 */ /* 0x000fea0003c00000 */
[----:B------:R-:W-:Y:S02]  /*10710*/  ELECT P0, UR62, PT ;  /* 0x00000000003e782f */ /* 0x000fe40003800000 */
[----:B------:R-:W-:Y:S01]  /*10720*/  MOV R0, UR62 ;  /* 0x0000003e00007c02 */ /* 0x000fe20008000f00 */
[----:B------:R-:W-:Y:S10]  /*10730*/  ENDCOLLECTIVE ;  /* 0x000000000000791b */ /* 0x000ff40003800000 */
.L_x_326:
[----:B------:R-:W-:Y:S05]  /*10740*/  BSYNC B0 ;  /* 0x0000000000007941 */ /* 0x000fea0003800000 */
.L_x_325:
[----:B------:R-:W-:Y:S05]  /*10750*/  BRA `(.L_x_327) ;  /* 0xfffffff800bc7947 */ /* 0x000fea000383ffff */
.L_x_317:
[----:B0-----:R0:W1:Y:S02]  /*10760*/  SYNCS.PHASECHK.TRANS64.TRYWAIT P0, [R5+URZ], R2 ;  /* 0x00000002050075a7 */ /* 0x001064000800017f */
[----:B-1----:R-:W-:Y:S05]  /*10770*/  @!P0 NANOSLEEP.SYNCS 0x989680 ;  /* 0x009896800000895d */ /* 0x002fea0003900000 */
[----:B------:R-:W1:Y:S02]  /*10780*/  @!P0 SYNCS.PHASECHK.TRANS64 P0, [R5+URZ], R2 ;  /* 0x00000002050085a7 */ /* 0x000e64000800007f */
[----:B-1----:R-:W-:Y:S05]  /*10790*/  @!P0 BRA `(.L_x_317) ;  /* 0xfffffffc00f08947 */ /* 0x002fea000383ffff */
[----:B------:R-:W-:Y:S05]  /*107a0*/  BRA `(.L_x_328) ;  /* 0xfffffffc00007947 */ /* 0x000fea000383ffff */
.L_x_318:
[----:B0-----:R0:W1:Y:S02]  /*107b0*/  SYNCS.PHASECHK.TRANS64.TRYWAIT P0, [R7+URZ], R4 ;  /* 0x00000004070075a7 */ /* 0x001064000800017f */
[----:B-1----:R-:W-:Y:S05]  /*107c0*/  @!P0 NANOSLEEP.SYNCS 0x989680 ;  /* 0x009896800000895d */ /* 0x002fea0003900000 */
[----:B------:R-:W1:Y:S02]  /*107d0*/  @!P0 SYNCS.PHASECHK.TRANS64 P0, [R7+URZ], R4 ;  /* 0x00000004070085a7 */ /* 0x000e64000800007f */
[----:B-1----:R-:W-:Y:S05]  /*107e0*/  @!P0 BRA `(.L_x_318) ;  /* 0xfffffffc00f08947 */ /* 0x002fea000383ffff */
[----:B------:R-:W-:Y:S05]  /*107f0*/  BRA `(.L_x_329) ;  /* 0xfffffffc00107947 */ /* 0x000fea000383ffff */
.L_x_319:
[----:B0-----:R0:W1:Y:S02]  /*10800*/  SYNCS.PHASECHK.TRANS64.TRYWAIT P0, [R6+URZ], R5 ;  /* 0x00000005060075a7 */ /* 0x001064000800017f */
[----:B-1----:R-:W-:Y:S05]  /*10810*/  @!P0 NANOSLEEP.SYNCS 0x989680 ;  /* 0x009896800000895d */ /* 0x002fea0003900000 */
[----:B------:R-:W1:Y:S02]  /*10820*/  @!P0 SYNCS.PHASECHK.TRANS64 P0, [R6+URZ], R5 ;  /* 0x00000005060085a7 */ /* 0x000e64000800007f */
[----:B-1----:R-:W-:Y:S05]  /*10830*/  @!P0 BRA `(.L_x_319) ;  /* 0xfffffffc00f08947 */ /* 0x002fea000383ffff */
[----:B------:R-:W-:Y:S05]  /*10840*/  BRA `(.L_x_330) ;  /* 0xfffffffc00187947 */ /* 0x000fea000383ffff */
.L_x_331:
[----:B------:R-:W-:-:S00]  /*10850*/  BRA `(.L_x_331) ;  /* 0xfffffffc00fc7947 */ /* 0x000fc0000383ffff */
[----:B------:R-:W-:-:S00]  /*10860*/  NOP ;  /* 0x0000000000007918 */ /* 0x000fc00000000000 */
        /* <DEDUP_REMOVED lines=9> */
.L_x_332:


//--------------------- .nv.shared._ZN7cutlass13device_kernelINS_4gemm6kernel13GemmUniversalIN4cute5tupleIJiiiiEEENS1_10collective13CollectiveMmaINS1_37MainloopSm90TmaGmmaWarpSpecializedFP8ILi4ENS5_IJNS4_1CILi2EEENSA_ILi1EEESC_EEENS1_35KernelTmaWarpSpecializedCooperativeEEENS5_IJNSA_ILi256EEENSA_ILi128EEENSA_ILi64EEEEEENS_12float_e5m2_tENS5_IJlSC_lEEESK_SL_NS4_8TiledMMAINS4_8MMA_AtomIJNS4_4SM904GMMA31MMA_64x128x32_F32E5M2E5M2_SS_TNILNSP_7ScaleInE1ELSR_1EEEEEENS4_6LayoutISD_NS5_IJSC_NSA_ILi0EEESV_EEEEENS5_IJNS4_10UnderscoreESY_SY_EEEEENS4_13SM90_TMA_LOADENS4_14ComposedLayoutINS4_7SwizzleILi2ELi4ELi3EEENS4_18smem_ptr_flag_bitsILi8EEENSU_INS5_IJNSA_ILi8EEESI_EEENS5_IJSI_SC_EEEEEEEvNS4_8identityENS4_23SM90_TMA_LOAD_MULTICASTES1B_vS1C_EENS_8epilogue10collective6detail29Sm90TmaWarpSpecializedAdapterINS1G_15DefaultEpilogueISK_SL_SL_NS1F_6thread17LinearCombinationISK_Li1EffLNS1K_9ScaleType4KindE0ELNS_15FloatRoundStyleE2ESK_EENS1_15EpilogueDefaultEEEEEvvEEEEvNT_6ParamsE --------------------------
	.section	.nv.shared._ZN7cutlass13device_kernelINS_4gemm6kernel13GemmUniversalIN4cute5tupleIJiiiiEEENS1_10collective13CollectiveMmaINS1_37MainloopSm90TmaGmmaWarpSpecializedFP8ILi4ENS5_IJNS4_1CILi2EEENSA_ILi1EEESC_EEENS1_35KernelTmaWarpSpecializedCooperativeEEENS5_IJNSA_ILi256EEENSA_ILi128EEENSA_ILi64EEEEEENS_12float_e5m2_tENS5_IJlSC_lEEESK_SL_NS4_8TiledMMAINS4_8MMA_AtomIJNS4_4SM904GMMA31MMA_64x128x32_F32E5M2E5M2_SS_TNILNSP_7ScaleInE1ELSR_1EEEEEENS4_6LayoutISD_NS5_IJSC_NSA_ILi0EEESV_EEEEENS5_IJNS4_10UnderscoreESY_SY_EEEEENS4_13SM90_TMA_LOADENS4_14ComposedLayoutINS4_7SwizzleILi2ELi4ELi3EEENS4_18smem_ptr_flag_bitsILi8EEENSU_INS5_IJNSA_ILi8EEESI_EEENS5_IJSI_SC_EEEEEEEvNS4_8identityENS4_23SM90_TMA_LOAD_MULTICASTES1B_vS1C_EENS_8epilogue10collective6detail29Sm90TmaWarpSpecializedAdapterINS1G_15DefaultEpilogueISK_SL_SL_NS1F_6thread17LinearCombinationISK_Li1EffLNS1K_9ScaleType4KindE0ELNS_15FloatRoundStyleE2ESK_EENS1_15EpilogueDefaultEEEEEvvEEEEvNT_6ParamsE,"aw",@nobits
	.sectionflags	@""
	.align	16
	.zero		1024


//--------------------- .nv.shared.reserved.0     --------------------------
	.section	.nv.shared.reserved.0,"aw",@nobits
	.weak		__nv_reservedSMEM_offset_0_alias
	.size		__nv_reservedSMEM_offset_0_alias, 0, 0
	.other		__nv_reservedSMEM_offset_0_alias,@"STO_CUDA_RESERVED_SHARED STV_DEFAULT"
__nv_reservedSMEM_offset_0_alias:
	.zero		0


//--------------------- .nv.global                --------------------------
	.section	.nv.global,"aw",@nobits
.nv.global:
	.type		_ZN39_INTERNAL_4cd1a27e_4_k_cu_fa84c23e_54704cute1_E,@object
	.size		_ZN39_INTERNAL_4cd1a27e_4_k_cu_fa84c23e_54704cute1_E,(_ZN39_INTERNAL_4cd1a27e_4_k_cu_fa84c23e_54704cuda3std3__45__cpo6cbeginE - _ZN39_INTERNAL_4cd1a27e_4_k_cu_fa84c23e_54704cute1_E)
_ZN39_INTERNAL_4cd1a27e_4_k_cu_fa84c23e_54704cute1_E:
	.zero		1
	.type		_ZN39_INTERNAL_4cd1a27e_4_k_cu_fa84c23e_54704cuda3std3__45__cpo6cbeginE,@object
	.size		_ZN39_INTERNAL_4cd1a27e_4_k_cu_fa84c23e_54704cuda3std3__45__cpo6cbeginE,(_ZN39_INTERNAL_4cd1a27e_4_k_cu_fa84c23e_54704cuda3std3__48in_placeE - _ZN39_INTERNAL_4cd1a27e_4_k_cu_fa84c23e_54704cuda3std3__45__cpo6cbeginE)
_ZN39_INTERNAL_4cd1a27e_4_k_cu_fa84c23e_54704cuda3std3__45__cpo6cbeginE:
	.zero		1
	.type		_ZN39_INTERNAL_4cd1a27e_4_k_cu_fa84c23e_54704cuda3std3__48in_placeE,@object
	.size		_ZN39_INTERNAL_4cd1a27e_4_k_cu_fa84c23e_54704cuda3std3__48in_placeE,(_ZN39_INTERNAL_4cd1a27e_4_k_cu_fa84c23e_54704cuda3std6ranges3__45__cpo9iter_moveE - _ZN39_INTERNAL_4cd1a27e_4_k_cu_fa84c23e_54704cuda3std3__48in_placeE)
_ZN39_INTERNAL_4cd1a27e_4_k_cu_fa84c23e_54704cuda3std3__48in_placeE:
	.zero		1
	.type		_ZN39_INTERNAL_4cd1a27e_4_k_cu_fa84c23e_54704cuda3std6ranges3__45__cpo9iter_moveE,@object
	.size		_ZN39_INTERNAL_4cd1a27e_4_k_cu_fa84c23e_54704cuda3std6ranges3__45__cpo9iter_moveE,(_ZN39_INTERNAL_4cd1a27e_4_k_cu_fa84c23e_54704cuda3std3__45__cpo5beginE - _ZN39_INTERNAL_4cd1a27e_4_k_cu_fa84c23e_54704cuda3std6ranges3__45__cpo9iter_moveE)
_ZN39_INTERNAL_4cd1a27e_4_k_cu_fa84c23e_54704cuda3std6ranges3__45__cpo9iter_moveE:
	.zero		1
	.type		_ZN39_INTERNAL_4cd1a27e_4_k_cu_fa84c23e_54704cuda3std3__45__cpo5beginE,@object
	.size		_ZN39_INTERNAL_4cd1a27e_4_k_cu_fa84c23e_54704cuda3std3__45__cpo5beginE,(_ZN39_INTERNAL_4cd1a27e_4_k_cu_fa84c23e_54704cuda3std3__441_GLOBAL__N__4cd1a27e_4_k_cu_fa84c23e_54706ignoreE - _ZN39_INTERNAL_4cd1a27e_4_k_cu_fa84c23e_54704cuda3std3__45__cpo5beginE)
_ZN39_INTERNAL_4cd1a27e_4_k_cu_fa84c23e_54704cuda3std3__45__cpo5beginE:
	.zero		1
	.type		_ZN39_INTERNAL_4cd1a27e_4_k_cu_fa84c23e_54704cuda3std3__441_GLOBAL__N__4cd1a27e_4_k_cu_fa84c23e_54706ignoreE,@object
	.size		_ZN39_INTERNAL_4cd1a27e_4_k_cu_fa84c23e_54704cuda3std3__441_GLOBAL__N__4cd1a27e_4_k_cu_fa84c23e_54706ignoreE,(_ZN39_INTERNAL_4cd1a27e_4_k_cu_fa84c23e_54704cute7productE - _ZN39_INTERNAL_4cd1a27e_4_k_cu_fa84c23e_54704cuda3std3__441_GLOBAL__N__4cd1a27e_4_k_cu_fa84c23e_54706ignoreE)
_ZN39_INTERNAL_4cd1a27e_4_k_cu_fa84c23e_54704cuda3std3__441_GLOBAL__N__4cd1a27e_4_k_cu_fa84c23e_54706ignoreE:
	.zero		1
	.type		_ZN39_INTERNAL_4cd1a27e_4_k_cu_fa84c23e_54704cute7productE,@object
	.size		_ZN39_INTERNAL_4cd1a27e_4_k_cu_fa84c23e_54704cute7productE,(_ZN39_INTERNAL_4cd1a27e_4_k_cu_fa84c23e_54704cuda3std3__45__cpo3endE - _ZN39_INTERNAL_4cd1a27e_4_k_cu_fa84c23e_54704cute7productE)
_ZN39_INTERNAL_4cd1a27e_4_k_cu_fa84c23e_54704cute7productE:
	.zero		1
	.type		_ZN39_INTERNAL_4cd1a27e_4_k_cu_fa84c23e_54704cuda3std3__45__cpo3endE,@object
	.size		_ZN39_INTERNAL_4cd1a27e_4_k_cu_fa84c23e_54704cuda3std3__45__cpo3endE,(_ZN39_INTERNAL_4cd1a27e_4_k_cu_fa84c23e_54704cuda3std3__419piecewise_constructE - _ZN39_INTERNAL_4cd1a27e_4_k_cu_fa84c23e_54704cuda3std3__45__cpo3endE)
_ZN39_INTERNAL_4cd1a27e_4_k_cu_fa84c23e_54704cuda3std3__45__cpo3endE:
	.zero		1
	.type		_ZN39_INTERNAL_4cd1a27e_4_k_cu_fa84c23e_54704cuda3std3__419piecewise_constructE,@object
	.size		_ZN39_INTERNAL_4cd1a27e_4_k_cu_fa84c23e_54704cuda3std3__419piecewise_constructE,(_ZN39_INTERNAL_4cd1a27e_4_k_cu_fa84c23e_54704cuda3std3__45__cpo4cendE - _ZN39_INTERNAL_4cd1a27e_4_k_cu_fa84c23e_54704cuda3std3__419piecewise_constructE)
_ZN39_INTERNAL_4cd1a27e_4_k_cu_fa84c23e_54704cuda3std3__419piecewise_constructE:
	.zero		1
	.type		_ZN39_INTERNAL_4cd1a27e_4_k_cu_fa84c23e_54704cuda3std3__45__cpo4cendE,@object
	.size		_ZN39_INTERNAL_4cd1a27e_4_k_cu_fa84c23e_54704cuda3std3__45__cpo4cendE,(_ZN39_INTERNAL_4cd1a27e_4_k_cu_fa84c23e_54704cuda3std6ranges3__45__cpo4swapE - _ZN39_INTERNAL_4cd1a27e_4_k_cu_fa84c23e_54704cuda3std3__45__cpo4cendE)
_ZN39_INTERNAL_4cd1a27e_4_k_cu_fa84c23e_54704cuda3std3__45__cpo4cendE:
	.zero		1
	.type		_ZN39_INTERNAL_4cd1a27e_4_k_cu_fa84c23e_54704cuda3std6ranges3__45__cpo4swapE,@object
	.size		_ZN39_INTERNAL_4cd1a27e_4_k_cu_fa84c23e_54704cuda3std6ranges3__45__cpo4swapE,(.L_7 - _ZN39_INTERNAL_4cd1a27e_4_k_cu_fa84c23e_54704cuda3std6ranges3__45__cpo4swapE)
_ZN39_INTERNAL_4cd1a27e_4_k_cu_fa84c23e_54704cuda3std6ranges3__45__cpo4swapE:
	.zero		1
.L_7:


//--------------------- .nv.constant0._ZN7cutlass13device_kernelINS_4gemm6kernel13GemmUniversalIN4cute5tupleIJiiiiEEENS1_10collective13CollectiveMmaINS1_37MainloopSm90TmaGmmaWarpSpecializedFP8ILi4ENS5_IJNS4_1CILi2EEENSA_ILi1EEESC_EEENS1_35KernelTmaWarpSpecializedCooperativeEEENS5_IJNSA_ILi256EEENSA_ILi128EEENSA_ILi64EEEEEENS_12float_e5m2_tENS5_IJlSC_lEEESK_SL_NS4_8TiledMMAINS4_8MMA_AtomIJNS4_4SM904GMMA31MMA_64x128x32_F32E5M2E5M2_SS_TNILNSP_7ScaleInE1ELSR_1EEEEEENS4_6LayoutISD_NS5_IJSC_NSA_ILi0EEESV_EEEEENS5_IJNS4_10UnderscoreESY_SY_EEEEENS4_13SM90_TMA_LOADENS4_14ComposedLayoutINS4_7SwizzleILi2ELi4ELi3EEENS4_18smem_ptr_flag_bitsILi8EEENSU_INS5_IJNSA_ILi8EEESI_EEENS5_IJSI_SC_EEEEEEEvNS4_8identityENS4_23SM90_TMA_LOAD_MULTICASTES1B_vS1C_EENS_8epilogue10collective6detail29Sm90TmaWarpSpecializedAdapterINS1G_15DefaultEpilogueISK_SL_SL_NS1F_6thread17LinearCombinationISK_Li1EffLNS1K_9ScaleType4KindE0ELNS_15FloatRoundStyleE2ESK_EENS1_15EpilogueDefaultEEEEEvvEEEEvNT_6ParamsE --------------------------
	.section	.nv.constant0._ZN7cutlass13device_kernelINS_4gemm6kernel13GemmUniversalIN4cute5tupleIJiiiiEEENS1_10collective13CollectiveMmaINS1_37MainloopSm90TmaGmmaWarpSpecializedFP8ILi4ENS5_IJNS4_1CILi2EEENSA_ILi1EEESC_EEENS1_35KernelTmaWarpSpecializedCooperativeEEENS5_IJNSA_ILi256EEENSA_ILi128EEENSA_ILi64EEEEEENS_12float_e5m2_tENS5_IJlSC_lEEESK_SL_NS4_8TiledMMAINS4_8MMA_AtomIJNS4_4SM904GMMA31MMA_64x128x32_F32E5M2E5M2_SS_TNILNSP_7ScaleInE1ELSR_1EEEEEENS4_6LayoutISD_NS5_IJSC_NSA_ILi0EEESV_EEEEENS5_IJNS4_10UnderscoreESY_SY_EEEEENS4_13SM90_TMA_LOADENS4_14ComposedLayoutINS4_7SwizzleILi2ELi4ELi3EEENS4_18smem_ptr_flag_bitsILi8EEENSU_INS5_IJNSA_ILi8EEESI_EEENS5_IJSI_SC_EEEEEEEvNS4_8identityENS4_23SM90_TMA_LOAD_MULTICASTES1B_vS1C_EENS_8epilogue10collective6detail29Sm90TmaWarpSpecializedAdapterINS1G_15DefaultEpilogueISK_SL_SL_NS1F_6thread17LinearCombinationISK_Li1EffLNS1K_9ScaleType4KindE0ELNS_15FloatRoundStyleE2ESK_EENS1_15EpilogueDefaultEEEEEvvEEEEvNT_6ParamsE,"a",@progbits
	.sectionflags	@""
	.align	4
.nv.constant0._ZN7cutlass13device_kernelINS_4gemm6kernel13GemmUniversalIN4cute5tupleIJiiiiEEENS1_10collective13CollectiveMmaINS1_37MainloopSm90TmaGmmaWarpSpecializedFP8ILi4ENS5_IJNS4_1CILi2EEENSA_ILi1EEESC_EEENS1_35KernelTmaWarpSpecializedCooperativeEEENS5_IJNSA_ILi256EEENSA_ILi128EEENSA_ILi64EEEEEENS_12float_e5m2_tENS5_IJlSC_lEEESK_SL_NS4_8TiledMMAINS4_8MMA_AtomIJNS4_4SM904GMMA31MMA_64x128x32_F32E5M2E5M2_SS_TNILNSP_7ScaleInE1ELSR_1EEEEEENS4_6LayoutISD_NS5_IJSC_NSA_ILi0EEESV_EEEEENS5_IJNS4_10UnderscoreESY_SY_EEEEENS4_13SM90_TMA_LOADENS4_14ComposedLayoutINS4_7SwizzleILi2ELi4ELi3EEENS4_18smem_ptr_flag_bitsILi8EEENSU_INS5_IJNSA_ILi8EEESI_EEENS5_IJSI_SC_EEEEEEEvNS4_8identityENS4_23SM90_TMA_LOAD_MULTICASTES1B_vS1C_EENS_8epilogue10collective6detail29Sm90TmaWarpSpecializedAdapterINS1G_15DefaultEpilogueISK_SL_SL_NS1F_6thread17LinearCombinationISK_Li1EffLNS1K_9ScaleType4KindE0ELNS_15FloatRoundStyleE2ESK_EENS1_15EpilogueDefaultEEEEEvvEEEEvNT_6ParamsE:
	.zero		1664


//--------------------- SYMBOLS --------------------------

	.type		.nv.reservedSmem.offset0,@object
	.size		.nv.reservedSmem.offset0,0x4
